//
// Generated by NVIDIA NVVM Compiler
//
// Compiler Build ID: CL-36424714
// Cuda compilation tools, release 13.0, V13.0.88
// Based on NVVM 20.0.0
//

.version 9.0
.target sm_100
.address_size 64

	// .globl	tfhe_sample_extract_0

.visible .entry tfhe_sample_extract_0(
	.param .u64 .ptr .align 1 tfhe_sample_extract_0_param_0,
	.param .u64 .ptr .align 1 tfhe_sample_extract_0_param_1,
	.param .align 8 .b8 tfhe_sample_extract_0_param_2[32]
)
{
	.reg .pred 	%p<6>;
	.reg .b32 	%r<22>;
	.reg .b64 	%rd<22>;

	ld.param.u64 	%rd4, [tfhe_sample_extract_0_param_0];
	ld.param.u64 	%rd5, [tfhe_sample_extract_0_param_1];
	ld.param.v2.u32 	{%r1, %r2}, [tfhe_sample_extract_0_param_2];
	cvta.to.global.u64 	%rd6, %rd4;
	cvta.to.global.u64 	%rd7, %rd5;
	mov.u32 	%r10, %ctaid.x;
	mov.u32 	%r3, %tid.x;
	mul.lo.s32 	%r11, %r1, %r10;
	mad.lo.s32 	%r12, %r11, %r2, %r11;
	mul.wide.u32 	%rd8, %r12, 8;
	add.s64 	%rd1, %rd7, %rd8;
	mul.lo.s32 	%r4, %r2, %r1;
	mad.lo.s32 	%r13, %r10, %r4, %r10;
	mul.wide.u32 	%rd9, %r13, 8;
	add.s64 	%rd2, %rd6, %rd9;
	setp.eq.s32 	%p1, %r2, 0;
	@%p1 bra 	$L__BB0_6;
	mov.b32 	%r20, 0;
	mov.u32 	%r5, %ntid.x;
$L__BB0_2:
	setp.ge.u32 	%p2, %r3, %r1;
	@%p2 bra 	$L__BB0_5;
	mul.lo.s32 	%r15, %r20, %r1;
	cvt.u64.u32 	%rd3, %r15;
	mov.u32 	%r21, %r3;
$L__BB0_4:
	cvt.u32.u64 	%r16, %rd3;
	not.b32 	%r17, %r21;
	add.s32 	%r18, %r1, %r17;
	cvt.u64.u32 	%rd10, %r18;
	add.s64 	%rd11, %rd10, %rd3;
	shl.b64 	%rd12, %rd11, 3;
	add.s64 	%rd13, %rd1, %rd12;
	ld.global.nc.u64 	%rd14, [%rd13];
	neg.s64 	%rd15, %rd14;
	add.s32 	%r19, %r21, %r16;
	mul.wide.u32 	%rd16, %r19, 8;
	add.s64 	%rd17, %rd2, %rd16;
	st.global.u64 	[%rd17], %rd15;
	add.s32 	%r21, %r21, %r5;
	setp.lt.u32 	%p3, %r21, %r1;
	@%p3 bra 	$L__BB0_4;
$L__BB0_5:
	add.s32 	%r20, %r20, 1;
	setp.ne.s32 	%p4, %r20, %r2;
	@%p4 bra 	$L__BB0_2;
$L__BB0_6:
	setp.ne.s32 	%p5, %r3, 0;
	@%p5 bra 	$L__BB0_8;
	mul.wide.u32 	%rd18, %r4, 8;
	add.s64 	%rd19, %rd1, %rd18;
	ld.global.nc.u64 	%rd20, [%rd19];
	add.s64 	%rd21, %rd2, %rd18;
	st.global.u64 	[%rd21], %rd20;
$L__BB0_8:
	ret;

}
	// .globl	tfhe_sample_extract_0_modq
.visible .entry tfhe_sample_extract_0_modq(
	.param .u64 .ptr .align 1 tfhe_sample_extract_0_modq_param_0,
	.param .u64 .ptr .align 1 tfhe_sample_extract_0_modq_param_1,
	.param .align 8 .b8 tfhe_sample_extract_0_modq_param_2[32]
)
{
	.reg .pred 	%p<7>;
	.reg .b32 	%r<22>;
	.reg .b64 	%rd<24>;

	ld.param.u64 	%rd1, [tfhe_sample_extract_0_modq_param_2+16];
	ld.param.u64 	%rd5, [tfhe_sample_extract_0_modq_param_0];
	ld.param.u64 	%rd6, [tfhe_sample_extract_0_modq_param_1];
	ld.param.v2.u32 	{%r1, %r2}, [tfhe_sample_extract_0_modq_param_2];
	cvta.to.global.u64 	%rd7, %rd5;
	cvta.to.global.u64 	%rd8, %rd6;
	mov.u32 	%r10, %ctaid.x;
	mov.u32 	%r3, %tid.x;
	mul.lo.s32 	%r11, %r1, %r10;
	mad.lo.s32 	%r12, %r11, %r2, %r11;
	mul.wide.u32 	%rd9, %r12, 8;
	add.s64 	%rd2, %rd8, %rd9;
	mul.lo.s32 	%r4, %r2, %r1;
	mad.lo.s32 	%r13, %r10, %r4, %r10;
	mul.wide.u32 	%rd10, %r13, 8;
	add.s64 	%rd3, %rd7, %rd10;
	setp.eq.s32 	%p1, %r2, 0;
	@%p1 bra 	$L__BB1_6;
	mov.b32 	%r20, 0;
	mov.u32 	%r5, %ntid.x;
$L__BB1_2:
	setp.ge.u32 	%p2, %r3, %r1;
	@%p2 bra 	$L__BB1_5;
	mul.lo.s32 	%r15, %r20, %r1;
	cvt.u64.u32 	%rd4, %r15;
	mov.u32 	%r21, %r3;
$L__BB1_4:
	cvt.u32.u64 	%r16, %rd4;
	not.b32 	%r17, %r21;
	add.s32 	%r18, %r1, %r17;
	cvt.u64.u32 	%rd11, %r18;
	add.s64 	%rd12, %rd11, %rd4;
	shl.b64 	%rd13, %rd12, 3;
	add.s64 	%rd14, %rd2, %rd13;
	ld.global.nc.u64 	%rd15, [%rd14];
	setp.eq.s64 	%p3, %rd15, 0;
	sub.s64 	%rd16, %rd1, %rd15;
	selp.b64 	%rd17, 0, %rd16, %p3;
	add.s32 	%r19, %r21, %r16;
	mul.wide.u32 	%rd18, %r19, 8;
	add.s64 	%rd19, %rd3, %rd18;
	st.global.u64 	[%rd19], %rd17;
	add.s32 	%r21, %r21, %r5;
	setp.lt.u32 	%p4, %r21, %r1;
	@%p4 bra 	$L__BB1_4;
$L__BB1_5:
	add.s32 	%r20, %r20, 1;
	setp.ne.s32 	%p5, %r20, %r2;
	@%p5 bra 	$L__BB1_2;
$L__BB1_6:
	setp.ne.s32 	%p6, %r3, 0;
	@%p6 bra 	$L__BB1_8;
	mul.wide.u32 	%rd20, %r4, 8;
	add.s64 	%rd21, %rd2, %rd20;
	ld.global.nc.u64 	%rd22, [%rd21];
	add.s64 	%rd23, %rd3, %rd20;
	st.global.u64 	[%rd23], %rd22;
$L__BB1_8:
	ret;

}
	// .globl	tfhe_sample_extract_at
.visible .entry tfhe_sample_extract_at(
	.param .u64 .ptr .align 1 tfhe_sample_extract_at_param_0,
	.param .u64 .ptr .align 1 tfhe_sample_extract_at_param_1,
	.param .u32 tfhe_sample_extract_at_param_2,
	.param .align 8 .b8 tfhe_sample_extract_at_param_3[32]
)
{
	.reg .pred 	%p<10>;
	.reg .b32 	%r<35>;
	.reg .b64 	%rd<24>;

	ld.param.u64 	%rd4, [tfhe_sample_extract_at_param_0];
	ld.param.u64 	%rd5, [tfhe_sample_extract_at_param_1];
	ld.param.u32 	%r18, [tfhe_sample_extract_at_param_2];
	ld.param.v2.u32 	{%r1, %r2}, [tfhe_sample_extract_at_param_3];
	cvta.to.global.u64 	%rd6, %rd4;
	cvta.to.global.u64 	%rd7, %rd5;
	mov.u32 	%r19, %ctaid.x;
	mov.u32 	%r3, %tid.x;
	mul.lo.s32 	%r20, %r1, %r19;
	mad.lo.s32 	%r21, %r20, %r2, %r20;
	mul.wide.u32 	%rd8, %r21, 8;
	add.s64 	%rd1, %rd7, %rd8;
	mul.lo.s32 	%r4, %r2, %r1;
	mad.lo.s32 	%r22, %r19, %r4, %r19;
	mul.wide.u32 	%rd9, %r22, 8;
	add.s64 	%rd2, %rd6, %rd9;
	setp.eq.s32 	%p1, %r2, 0;
	@%p1 bra 	$L__BB2_9;
	shl.b32 	%r5, %r1, 1;
	rem.u32 	%r6, %r18, %r1;
	mov.b32 	%r31, 0;
	mov.u32 	%r7, %ntid.x;
$L__BB2_2:
	setp.ge.u32 	%p2, %r3, %r1;
	@%p2 bra 	$L__BB2_8;
	mul.lo.s32 	%r24, %r31, %r1;
	cvt.u64.u32 	%rd3, %r24;
	mov.u32 	%r32, %r3;
$L__BB2_4:
	not.b32 	%r25, %r32;
	add.s32 	%r33, %r6, %r25;
	setp.gt.s32 	%p3, %r33, -1;
	@%p3 bra 	$L__BB2_6;
$L__BB2_5:
	add.s32 	%r33, %r33, %r5;
	setp.lt.s32 	%p4, %r33, 0;
	@%p4 bra 	$L__BB2_5;
$L__BB2_6:
	mov.u32 	%r14, %r33;
	setp.ge.s32 	%p5, %r14, %r5;
	sub.s32 	%r33, %r14, %r5;
	@%p5 bra 	$L__BB2_6;
	cvt.u32.u64 	%r26, %rd3;
	setp.lt.s32 	%p6, %r14, %r1;
	selp.b32 	%r27, 0, %r1, %p6;
	sub.s32 	%r28, %r14, %r27;
	cvt.u64.u32 	%rd10, %r28;
	add.s64 	%rd11, %rd10, %rd3;
	shl.b64 	%rd12, %rd11, 3;
	add.s64 	%rd13, %rd1, %rd12;
	ld.global.nc.u64 	%rd14, [%rd13];
	neg.s64 	%rd15, %rd14;
	selp.b64 	%rd16, %rd15, %rd14, %p6;
	add.s32 	%r29, %r32, %r26;
	mul.wide.u32 	%rd17, %r29, 8;
	add.s64 	%rd18, %rd2, %rd17;
	st.global.u64 	[%rd18], %rd16;
	add.s32 	%r32, %r32, %r7;
	setp.lt.u32 	%p7, %r32, %r1;
	@%p7 bra 	$L__BB2_4;
$L__BB2_8:
	add.s32 	%r31, %r31, 1;
	setp.ne.s32 	%p8, %r31, %r2;
	@%p8 bra 	$L__BB2_2;
$L__BB2_9:
	setp.ne.s32 	%p9, %r3, 0;
	@%p9 bra 	$L__BB2_11;
	add.s32 	%r30, %r4, %r18;
	mul.wide.u32 	%rd19, %r30, 8;
	add.s64 	%rd20, %rd1, %rd19;
	ld.global.nc.u64 	%rd21, [%rd20];
	mul.wide.u32 	%rd22, %r4, 8;
	add.s64 	%rd23, %rd2, %rd22;
	st.global.u64 	[%rd23], %rd21;
$L__BB2_11:
	ret;

}
	// .globl	tfhe_sample_extract_at_modq
.visible .entry tfhe_sample_extract_at_modq(
	.param .u64 .ptr .align 1 tfhe_sample_extract_at_modq_param_0,
	.param .u64 .ptr .align 1 tfhe_sample_extract_at_modq_param_1,
	.param .u32 tfhe_sample_extract_at_modq_param_2,
	.param .align 8 .b8 tfhe_sample_extract_at_modq_param_3[32]
)
{
	.reg .pred 	%p<11>;
	.reg .b32 	%r<35>;
	.reg .b64 	%rd<26>;

	ld.param.u64 	%rd1, [tfhe_sample_extract_at_modq_param_3+16];
	ld.param.u64 	%rd5, [tfhe_sample_extract_at_modq_param_0];
	ld.param.u64 	%rd6, [tfhe_sample_extract_at_modq_param_1];
	ld.param.u32 	%r18, [tfhe_sample_extract_at_modq_param_2];
	ld.param.v2.u32 	{%r1, %r2}, [tfhe_sample_extract_at_modq_param_3];
	cvta.to.global.u64 	%rd7, %rd5;
	cvta.to.global.u64 	%rd8, %rd6;
	mov.u32 	%r19, %ctaid.x;
	mov.u32 	%r3, %tid.x;
	mul.lo.s32 	%r20, %r1, %r19;
	mad.lo.s32 	%r21, %r20, %r2, %r20;
	mul.wide.u32 	%rd9, %r21, 8;
	add.s64 	%rd2, %rd8, %rd9;
	mul.lo.s32 	%r4, %r2, %r1;
	mad.lo.s32 	%r22, %r19, %r4, %r19;
	mul.wide.u32 	%rd10, %r22, 8;
	add.s64 	%rd3, %rd7, %rd10;
	setp.eq.s32 	%p1, %r2, 0;
	@%p1 bra 	$L__BB3_9;
	shl.b32 	%r5, %r1, 1;
	rem.u32 	%r6, %r18, %r1;
	mov.b32 	%r31, 0;
	mov.u32 	%r7, %ntid.x;
$L__BB3_2:
	setp.ge.u32 	%p2, %r3, %r1;
	@%p2 bra 	$L__BB3_8;
	mul.lo.s32 	%r24, %r31, %r1;
	cvt.u64.u32 	%rd4, %r24;
	mov.u32 	%r32, %r3;
$L__BB3_4:
	not.b32 	%r25, %r32;
	add.s32 	%r33, %r6, %r25;
	setp.gt.s32 	%p3, %r33, -1;
	@%p3 bra 	$L__BB3_6;
$L__BB3_5:
	add.s32 	%r33, %r33, %r5;
	setp.lt.s32 	%p4, %r33, 0;
	@%p4 bra 	$L__BB3_5;
$L__BB3_6:
	mov.u32 	%r14, %r33;
	setp.ge.s32 	%p5, %r14, %r5;
	sub.s32 	%r33, %r14, %r5;
	@%p5 bra 	$L__BB3_6;
	cvt.u32.u64 	%r26, %rd4;
	setp.lt.s32 	%p6, %r14, %r1;
	selp.b32 	%r27, 0, %r1, %p6;
	sub.s32 	%r28, %r14, %r27;
	cvt.u64.u32 	%rd11, %r28;
	add.s64 	%rd12, %rd11, %rd4;
	shl.b64 	%rd13, %rd12, 3;
	add.s64 	%rd14, %rd2, %rd13;
	ld.global.nc.u64 	%rd15, [%rd14];
	setp.eq.s64 	%p7, %rd15, 0;
	sub.s64 	%rd16, %rd1, %rd15;
	selp.b64 	%rd17, 0, %rd16, %p7;
	selp.b64 	%rd18, %rd17, %rd15, %p6;
	add.s32 	%r29, %r32, %r26;
	mul.wide.u32 	%rd19, %r29, 8;
	add.s64 	%rd20, %rd3, %rd19;
	st.global.u64 	[%rd20], %rd18;
	add.s32 	%r32, %r32, %r7;
	setp.lt.u32 	%p8, %r32, %r1;
	@%p8 bra 	$L__BB3_4;
$L__BB3_8:
	add.s32 	%r31, %r31, 1;
	setp.ne.s32 	%p9, %r31, %r2;
	@%p9 bra 	$L__BB3_2;
$L__BB3_9:
	setp.ne.s32 	%p10, %r3, 0;
	@%p10 bra 	$L__BB3_11;
	add.s32 	%r30, %r4, %r18;
	mul.wide.u32 	%rd21, %r30, 8;
	add.s64 	%rd22, %rd2, %rd21;
	ld.global.nc.u64 	%rd23, [%rd22];
	mul.wide.u32 	%rd24, %r4, 8;
	add.s64 	%rd25, %rd3, %rd24;
	st.global.u64 	[%rd25], %rd23;
$L__BB3_11:
	ret;

}
	// .globl	tfhe_sample_extract_batch
.visible .entry tfhe_sample_extract_batch(
	.param .u64 .ptr .align 1 tfhe_sample_extract_batch_param_0,
	.param .u64 .ptr .align 1 tfhe_sample_extract_batch_param_1,
	.param .u64 .ptr .align 1 tfhe_sample_extract_batch_param_2,
	.param .u32 tfhe_sample_extract_batch_param_3,
	.param .u8 tfhe_sample_extract_batch_param_4,
	.param .align 8 .b8 tfhe_sample_extract_batch_param_5[32]
)
{
	.reg .pred 	%p<12>;
	.reg .b16 	%rs<2>;
	.reg .b32 	%r<42>;
	.reg .b64 	%rd<30>;

	ld.param.u64 	%rd5, [tfhe_sample_extract_batch_param_0];
	ld.param.u64 	%rd6, [tfhe_sample_extract_batch_param_1];
	ld.param.u64 	%rd7, [tfhe_sample_extract_batch_param_2];
	ld.param.u32 	%r23, [tfhe_sample_extract_batch_param_3];
	ld.param.s8 	%rs1, [tfhe_sample_extract_batch_param_4];
	ld.param.v2.u32 	{%r1, %r2}, [tfhe_sample_extract_batch_param_5];
	cvta.to.global.u64 	%rd1, %rd7;
	mov.u32 	%r3, %ctaid.x;
	mov.u32 	%r4, %ctaid.y;
	mov.u32 	%r5, %tid.x;
	setp.ge.u32 	%p1, %r4, %r23;
	@%p1 bra 	$L__BB4_15;
	setp.eq.s16 	%p2, %rs1, 0;
	@%p2 bra 	$L__BB4_3;
	mul.wide.u32 	%rd8, %r4, 4;
	add.s64 	%rd9, %rd1, %rd8;
	ld.global.nc.u32 	%r37, [%rd9];
	bra.uni 	$L__BB4_4;
$L__BB4_3:
	mad.lo.s32 	%r24, %r23, %r3, %r4;
	mul.wide.u32 	%rd10, %r24, 4;
	add.s64 	%rd11, %rd1, %rd10;
	ld.global.nc.u32 	%r37, [%rd11];
$L__BB4_4:
	mul.lo.s32 	%r25, %r1, %r3;
	mad.lo.s32 	%r26, %r25, %r2, %r25;
	cvta.to.global.u64 	%rd12, %rd6;
	mul.wide.u32 	%rd13, %r26, 8;
	add.s64 	%rd2, %rd12, %rd13;
	mad.lo.s32 	%r27, %r23, %r3, %r4;
	mul.lo.s32 	%r9, %r2, %r1;
	mad.lo.s32 	%r28, %r27, %r9, %r27;
	cvta.to.global.u64 	%rd14, %rd5;
	mul.wide.u32 	%rd15, %r28, 8;
	add.s64 	%rd3, %rd14, %rd15;
	setp.eq.s32 	%p3, %r2, 0;
	@%p3 bra 	$L__BB4_13;
	shl.b32 	%r10, %r1, 1;
	mov.u32 	%r11, %ntid.x;
	rem.u32 	%r12, %r37, %r1;
	mov.b32 	%r38, 0;
$L__BB4_6:
	setp.ge.u32 	%p4, %r5, %r1;
	@%p4 bra 	$L__BB4_12;
	mul.lo.s32 	%r30, %r38, %r1;
	cvt.u64.u32 	%rd4, %r30;
	mov.u32 	%r39, %r5;
$L__BB4_8:
	not.b32 	%r31, %r39;
	add.s32 	%r40, %r12, %r31;
	setp.gt.s32 	%p5, %r40, -1;
	@%p5 bra 	$L__BB4_10;
$L__BB4_9:
	add.s32 	%r40, %r40, %r10;
	setp.lt.s32 	%p6, %r40, 0;
	@%p6 bra 	$L__BB4_9;
$L__BB4_10:
	mov.u32 	%r19, %r40;
	setp.ge.s32 	%p7, %r19, %r10;
	sub.s32 	%r40, %r19, %r10;
	@%p7 bra 	$L__BB4_10;
	cvt.u32.u64 	%r32, %rd4;
	setp.lt.s32 	%p8, %r19, %r1;
	selp.b32 	%r33, 0, %r1, %p8;
	sub.s32 	%r34, %r19, %r33;
	cvt.u64.u32 	%rd16, %r34;
	add.s64 	%rd17, %rd16, %rd4;
	shl.b64 	%rd18, %rd17, 3;
	add.s64 	%rd19, %rd2, %rd18;
	ld.global.nc.u64 	%rd20, [%rd19];
	neg.s64 	%rd21, %rd20;
	selp.b64 	%rd22, %rd21, %rd20, %p8;
	add.s32 	%r35, %r39, %r32;
	mul.wide.u32 	%rd23, %r35, 8;
	add.s64 	%rd24, %rd3, %rd23;
	st.global.u64 	[%rd24], %rd22;
	add.s32 	%r39, %r39, %r11;
	setp.lt.u32 	%p9, %r39, %r1;
	@%p9 bra 	$L__BB4_8;
$L__BB4_12:
	add.s32 	%r38, %r38, 1;
	setp.ne.s32 	%p10, %r38, %r2;
	@%p10 bra 	$L__BB4_6;
$L__BB4_13:
	setp.ne.s32 	%p11, %r5, 0;
	@%p11 bra 	$L__BB4_15;
	add.s32 	%r36, %r37, %r9;
	mul.wide.u32 	%rd25, %r36, 8;
	add.s64 	%rd26, %rd2, %rd25;
	ld.global.nc.u64 	%rd27, [%rd26];
	mul.wide.u32 	%rd28, %r9, 8;
	add.s64 	%rd29, %rd3, %rd28;
	st.global.u64 	[%rd29], %rd27;
$L__BB4_15:
	ret;

}
	// .globl	tfhe_sample_extract_keyswitch
.visible .entry tfhe_sample_extract_keyswitch(
	.param .u64 .ptr .align 1 tfhe_sample_extract_keyswitch_param_0,
	.param .u64 .ptr .align 1 tfhe_sample_extract_keyswitch_param_1,
	.param .u64 .ptr .align 1 tfhe_sample_extract_keyswitch_param_2,
	.param .u32 tfhe_sample_extract_keyswitch_param_3,
	.param .align 8 .b8 tfhe_sample_extract_keyswitch_param_4[32],
	.param .align 8 .b8 tfhe_sample_extract_keyswitch_param_5[48]
)
{
	.reg .pred 	%p<30>;
	.reg .b16 	%rs<9>;
	.reg .b32 	%r<106>;
	.reg .b64 	%rd<145>;

	ld.param.u32 	%r37, [tfhe_sample_extract_keyswitch_param_5+40];
	ld.param.u64 	%rd55, [tfhe_sample_extract_keyswitch_param_5+32];
	ld.param.u64 	%rd54, [tfhe_sample_extract_keyswitch_param_5+24];
	ld.param.u32 	%r36, [tfhe_sample_extract_keyswitch_param_5+8];
	ld.param.u64 	%rd50, [tfhe_sample_extract_keyswitch_param_1];
	ld.param.u64 	%rd51, [tfhe_sample_extract_keyswitch_param_2];
	ld.param.u32 	%r29, [tfhe_sample_extract_keyswitch_param_3];
	ld.param.v2.u32 	{%r30, %r31}, [tfhe_sample_extract_keyswitch_param_4];
	ld.param.v2.u32 	{%r34, %r35}, [tfhe_sample_extract_keyswitch_param_5];
	mov.u32 	%r48, %ctaid.y;
	mov.u32 	%r49, %ntid.x;
	mov.u32 	%r50, %tid.x;
	mad.lo.s32 	%r6, %r48, %r49, %r50;
	setp.gt.u32 	%p1, %r6, %r35;
	@%p1 bra 	$L__BB5_47;
	cvta.to.global.u64 	%rd57, %rd50;
	mov.u32 	%r51, %ctaid.x;
	mul.lo.s32 	%r52, %r30, %r51;
	mad.lo.s32 	%r53, %r52, %r31, %r52;
	mul.wide.u32 	%rd58, %r53, 8;
	add.s64 	%rd3, %rd57, %rd58;
	add.s32 	%r7, %r35, 1;
	setp.ne.s32 	%p2, %r6, %r35;
	mov.b64 	%rd135, 0;
	@%p2 bra 	$L__BB5_3;
	mad.lo.s32 	%r54, %r31, %r30, %r29;
	mul.wide.u32 	%rd59, %r54, 8;
	add.s64 	%rd60, %rd3, %rd59;
	ld.global.nc.u64 	%rd135, [%rd60];
$L__BB5_3:
	setp.eq.s32 	%p3, %r31, 0;
	@%p3 bra 	$L__BB5_46;
	shl.b32 	%r8, %r30, 1;
	max.u32 	%r9, %r30, 1;
	and.b32  	%r10, %r36, -4;
	rem.u32 	%r11, %r29, %r30;
	mov.b32 	%r100, 0;
$L__BB5_5:
	mov.b32 	%r101, 0;
$L__BB5_6:
	not.b32 	%r57, %r101;
	add.s32 	%r102, %r11, %r57;
	setp.gt.s32 	%p4, %r102, -1;
	@%p4 bra 	$L__BB5_8;
$L__BB5_7:
	add.s32 	%r102, %r102, %r8;
	setp.lt.s32 	%p5, %r102, 0;
	@%p5 bra 	$L__BB5_7;
$L__BB5_8:
	mov.u32 	%r18, %r102;
	setp.ge.s32 	%p6, %r18, %r8;
	sub.s32 	%r102, %r18, %r8;
	@%p6 bra 	$L__BB5_8;
	setp.eq.s32 	%p7, %r36, 0;
	setp.lt.s32 	%p8, %r18, %r30;
	selp.b32 	%r58, 0, %r30, %p8;
	sub.s32 	%r59, %r18, %r58;
	cvt.u64.u32 	%rd61, %r59;
	mul.lo.s32 	%r60, %r100, %r30;
	cvt.u64.u32 	%rd8, %r60;
	add.s64 	%rd62, %rd61, %rd8;
	shl.b64 	%rd63, %rd62, 3;
	add.s64 	%rd64, %rd3, %rd63;
	ld.global.nc.u64 	%rd65, [%rd64];
	neg.s64 	%rd66, %rd65;
	selp.b64 	%rd9, %rd66, %rd65, %p8;
	@%p7 bra 	$L__BB5_44;
	setp.lt.u32 	%p9, %r36, 4;
	cvt.u32.u64 	%r62, %rd8;
	add.s32 	%r63, %r101, %r62;
	mul.lo.s32 	%r20, %r63, %r36;
	mov.b32 	%r105, 0;
	@%p9 bra 	$L__BB5_29;
	add.s32 	%r21, %r20, 1;
	add.s32 	%r22, %r20, 2;
	add.s32 	%r23, %r20, 3;
	mov.b32 	%r104, 0;
$L__BB5_12:
	not.b32 	%r65, %r104;
	mad.lo.s32 	%r66, %r37, %r65, 64;
	shr.u64 	%rd68, %rd9, %r66;
	add.s64 	%rd69, %rd68, %rd54;
	and.b64  	%rd70, %rd69, %rd55;
	sub.s64 	%rd11, %rd70, %rd54;
	setp.eq.s64 	%p10, %rd11, 0;
	@%p10 bra 	$L__BB5_16;
	add.s32 	%r67, %r104, %r20;
	mad.lo.s32 	%r68, %r67, %r7, %r6;
	mul.wide.u32 	%rd73, %r68, 8;
	add.s64 	%rd72, %rd51, %rd73;
	// begin inline asm
	ld.global.nc.u64 %rd71, [%rd72];
	// end inline asm
	setp.lt.s64 	%p11, %rd11, 1;
	@%p11 bra 	$L__BB5_15;
	mul.lo.s64 	%rd75, %rd71, %rd11;
	sub.s64 	%rd135, %rd135, %rd75;
	bra.uni 	$L__BB5_16;
$L__BB5_15:
	mul.lo.s64 	%rd74, %rd71, %rd11;
	sub.s64 	%rd135, %rd135, %rd74;
$L__BB5_16:
	sub.s32 	%r69, -2, %r104;
	mad.lo.s32 	%r70, %r37, %r69, 64;
	shr.u64 	%rd76, %rd9, %r70;
	add.s64 	%rd77, %rd76, %rd54;
	and.b64  	%rd78, %rd77, %rd55;
	sub.s64 	%rd16, %rd78, %rd54;
	setp.eq.s64 	%p12, %rd16, 0;
	@%p12 bra 	$L__BB5_20;
	add.s32 	%r71, %r104, %r21;
	mad.lo.s32 	%r72, %r71, %r7, %r6;
	mul.wide.u32 	%rd81, %r72, 8;
	add.s64 	%rd80, %rd51, %rd81;
	// begin inline asm
	ld.global.nc.u64 %rd79, [%rd80];
	// end inline asm
	setp.gt.s64 	%p13, %rd16, 0;
	@%p13 bra 	$L__BB5_19;
	mul.lo.s64 	%rd82, %rd79, %rd16;
	sub.s64 	%rd135, %rd135, %rd82;
	bra.uni 	$L__BB5_20;
$L__BB5_19:
	mul.lo.s64 	%rd83, %rd79, %rd16;
	sub.s64 	%rd135, %rd135, %rd83;
$L__BB5_20:
	sub.s32 	%r73, -3, %r104;
	mad.lo.s32 	%r74, %r37, %r73, 64;
	shr.u64 	%rd84, %rd9, %r74;
	add.s64 	%rd85, %rd84, %rd54;
	and.b64  	%rd86, %rd85, %rd55;
	sub.s64 	%rd21, %rd86, %rd54;
	setp.eq.s64 	%p14, %rd21, 0;
	@%p14 bra 	$L__BB5_24;
	add.s32 	%r75, %r104, %r22;
	mad.lo.s32 	%r76, %r75, %r7, %r6;
	mul.wide.u32 	%rd89, %r76, 8;
	add.s64 	%rd88, %rd51, %rd89;
	// begin inline asm
	ld.global.nc.u64 %rd87, [%rd88];
	// end inline asm
	setp.gt.s64 	%p15, %rd21, 0;
	@%p15 bra 	$L__BB5_23;
	mul.lo.s64 	%rd90, %rd87, %rd21;
	sub.s64 	%rd135, %rd135, %rd90;
	bra.uni 	$L__BB5_24;
$L__BB5_23:
	mul.lo.s64 	%rd91, %rd87, %rd21;
	sub.s64 	%rd135, %rd135, %rd91;
$L__BB5_24:
	sub.s32 	%r77, -4, %r104;
	mad.lo.s32 	%r78, %r37, %r77, 64;
	shr.u64 	%rd92, %rd9, %r78;
	add.s64 	%rd93, %rd92, %rd54;
	and.b64  	%rd94, %rd93, %rd55;
	sub.s64 	%rd26, %rd94, %rd54;
	setp.eq.s64 	%p16, %rd26, 0;
	@%p16 bra 	$L__BB5_28;
	add.s32 	%r79, %r104, %r23;
	mad.lo.s32 	%r80, %r79, %r7, %r6;
	mul.wide.u32 	%rd97, %r80, 8;
	add.s64 	%rd96, %rd51, %rd97;
	// begin inline asm
	ld.global.nc.u64 %rd95, [%rd96];
	// end inline asm
	setp.gt.s64 	%p17, %rd26, 0;
	@%p17 bra 	$L__BB5_27;
	mul.lo.s64 	%rd98, %rd95, %rd26;
	sub.s64 	%rd135, %rd135, %rd98;
	bra.uni 	$L__BB5_28;
$L__BB5_27:
	mul.lo.s64 	%rd99, %rd95, %rd26;
	sub.s64 	%rd135, %rd135, %rd99;
$L__BB5_28:
	add.s32 	%r104, %r104, 4;
	setp.ne.s32 	%p18, %r104, %r10;
	mov.u32 	%r105, %r10;
	@%p18 bra 	$L__BB5_12;
$L__BB5_29:
	and.b32  	%r81, %r36, 3;
	setp.eq.s32 	%p19, %r81, 0;
	@%p19 bra 	$L__BB5_44;
	not.b32 	%r82, %r105;
	mad.lo.s32 	%r83, %r37, %r82, 64;
	shr.u64 	%rd100, %rd9, %r83;
	add.s64 	%rd101, %rd100, %rd54;
	and.b64  	%rd102, %rd101, %rd55;
	sub.s64 	%rd33, %rd102, %rd54;
	setp.eq.s64 	%p20, %rd33, 0;
	@%p20 bra 	$L__BB5_34;
	add.s32 	%r84, %r105, %r20;
	mad.lo.s32 	%r85, %r84, %r7, %r6;
	mul.wide.u32 	%rd105, %r85, 8;
	add.s64 	%rd104, %rd51, %rd105;
	// begin inline asm
	ld.global.nc.u64 %rd103, [%rd104];
	// end inline asm
	setp.gt.s64 	%p21, %rd33, 0;
	@%p21 bra 	$L__BB5_33;
	mul.lo.s64 	%rd106, %rd103, %rd33;
	sub.s64 	%rd135, %rd135, %rd106;
	bra.uni 	$L__BB5_34;
$L__BB5_33:
	mul.lo.s64 	%rd107, %rd103, %rd33;
	sub.s64 	%rd135, %rd135, %rd107;
$L__BB5_34:
	and.b32  	%r86, %r36, 3;
	setp.eq.s32 	%p22, %r86, 1;
	@%p22 bra 	$L__BB5_44;
	sub.s32 	%r87, -2, %r105;
	mad.lo.s32 	%r88, %r37, %r87, 64;
	shr.u64 	%rd108, %rd9, %r88;
	add.s64 	%rd109, %rd108, %rd54;
	and.b64  	%rd110, %rd109, %rd55;
	sub.s64 	%rd38, %rd110, %rd54;
	setp.eq.s64 	%p23, %rd38, 0;
	@%p23 bra 	$L__BB5_39;
	add.s32 	%r89, %r105, %r20;
	mad.lo.s32 	%r90, %r7, %r89, %r7;
	add.s32 	%r91, %r90, %r6;
	mul.wide.u32 	%rd113, %r91, 8;
	add.s64 	%rd112, %rd51, %rd113;
	// begin inline asm
	ld.global.nc.u64 %rd111, [%rd112];
	// end inline asm
	setp.gt.s64 	%p24, %rd38, 0;
	@%p24 bra 	$L__BB5_38;
	mul.lo.s64 	%rd114, %rd111, %rd38;
	sub.s64 	%rd135, %rd135, %rd114;
	bra.uni 	$L__BB5_39;
$L__BB5_38:
	mul.lo.s64 	%rd115, %rd111, %rd38;
	sub.s64 	%rd135, %rd135, %rd115;
$L__BB5_39:
	and.b32  	%r92, %r36, 3;
	setp.eq.s32 	%p25, %r92, 2;
	@%p25 bra 	$L__BB5_44;
	sub.s32 	%r93, -3, %r105;
	mad.lo.s32 	%r94, %r37, %r93, 64;
	shr.u64 	%rd116, %rd9, %r94;
	add.s64 	%rd117, %rd116, %rd54;
	and.b64  	%rd118, %rd117, %rd55;
	sub.s64 	%rd43, %rd118, %rd54;
	setp.eq.s64 	%p26, %rd43, 0;
	@%p26 bra 	$L__BB5_44;
	add.s32 	%r95, %r105, %r20;
	add.s32 	%r96, %r95, 2;
	mad.lo.s32 	%r97, %r96, %r7, %r6;
	mul.wide.u32 	%rd121, %r97, 8;
	add.s64 	%rd120, %rd51, %rd121;
	// begin inline asm
	ld.global.nc.u64 %rd119, [%rd120];
	// end inline asm
	setp.gt.s64 	%p27, %rd43, 0;
	@%p27 bra 	$L__BB5_43;
	mul.lo.s64 	%rd122, %rd119, %rd43;
	sub.s64 	%rd135, %rd135, %rd122;
	bra.uni 	$L__BB5_44;
$L__BB5_43:
	mul.lo.s64 	%rd123, %rd119, %rd43;
	sub.s64 	%rd135, %rd135, %rd123;
$L__BB5_44:
	add.s32 	%r101, %r101, 1;
	setp.ne.s32 	%p28, %r101, %r9;
	@%p28 bra 	$L__BB5_6;
	add.s32 	%r100, %r100, 1;
	setp.ne.s32 	%p29, %r100, %r31;
	@%p29 bra 	$L__BB5_5;
$L__BB5_46:
	ld.param.u64 	%rd130, [tfhe_sample_extract_keyswitch_param_0];
	cvt.u64.u32 	%rd124, %r6;
	mov.u32 	%r98, %ctaid.x;
	mad.lo.s32 	%r99, %r98, %r35, %r98;
	cvt.u64.u32 	%rd125, %r99;
	add.s64 	%rd126, %rd125, %rd124;
	cvta.to.global.u64 	%rd127, %rd130;
	shl.b64 	%rd128, %rd126, 3;
	add.s64 	%rd129, %rd127, %rd128;
	st.global.u64 	[%rd129], %rd135;
$L__BB5_47:
	ret;

}
	// .globl	tfhe_sample_extract_multi
.visible .entry tfhe_sample_extract_multi(
	.param .u64 .ptr .align 1 tfhe_sample_extract_multi_param_0,
	.param .u64 .ptr .align 1 tfhe_sample_extract_multi_param_1,
	.param .u64 .ptr .align 1 tfhe_sample_extract_multi_param_2,
	.param .u32 tfhe_sample_extract_multi_param_3,
	.param .u32 tfhe_sample_extract_multi_param_4,
	.param .align 8 .b8 tfhe_sample_extract_multi_param_5[32]
)
{
	.reg .pred 	%p<13>;
	.reg .b32 	%r<41>;
	.reg .b64 	%rd<28>;

	ld.param.u64 	%rd4, [tfhe_sample_extract_multi_param_0];
	ld.param.u64 	%rd5, [tfhe_sample_extract_multi_param_1];
	ld.param.u64 	%rd6, [tfhe_sample_extract_multi_param_2];
	ld.param.u32 	%r21, [tfhe_sample_extract_multi_param_3];
	ld.param.u32 	%r22, [tfhe_sample_extract_multi_param_4];
	ld.param.v2.u32 	{%r1, %r2}, [tfhe_sample_extract_multi_param_5];
	mov.u32 	%r3, %ctaid.y;
	mov.u32 	%r4, %ctaid.z;
	mov.u32 	%r5, %tid.x;
	setp.ge.u32 	%p1, %r3, %r21;
	setp.ge.u32 	%p2, %r4, %r22;
	or.pred  	%p3, %p1, %p2;
	@%p3 bra 	$L__BB6_12;
	cvta.to.global.u64 	%rd7, %rd6;
	cvta.to.global.u64 	%rd8, %rd5;
	cvta.to.global.u64 	%rd9, %rd4;
	mov.u32 	%r23, %ctaid.x;
	mul.wide.u32 	%rd10, %r4, 4;
	add.s64 	%rd11, %rd7, %rd10;
	ld.global.nc.u32 	%r6, [%rd11];
	mad.lo.s32 	%r24, %r21, %r23, %r3;
	mul.lo.s32 	%r25, %r1, %r24;
	mad.lo.s32 	%r26, %r25, %r2, %r25;
	mul.wide.u32 	%rd12, %r26, 8;
	add.s64 	%rd1, %rd8, %rd12;
	mad.lo.s32 	%r27, %r24, %r22, %r4;
	mul.lo.s32 	%r7, %r2, %r1;
	mad.lo.s32 	%r28, %r27, %r7, %r27;
	mul.wide.u32 	%rd13, %r28, 8;
	add.s64 	%rd2, %rd9, %rd13;
	setp.eq.s32 	%p4, %r2, 0;
	@%p4 bra 	$L__BB6_10;
	shl.b32 	%r8, %r1, 1;
	mov.u32 	%r9, %ntid.x;
	rem.u32 	%r10, %r6, %r1;
	mov.b32 	%r37, 0;
$L__BB6_3:
	setp.ge.u32 	%p5, %r5, %r1;
	@%p5 bra 	$L__BB6_9;
	mul.lo.s32 	%r30, %r37, %r1;
	cvt.u64.u32 	%rd3, %r30;
	mov.u32 	%r38, %r5;
$L__BB6_5:
	not.b32 	%r31, %r38;
	add.s32 	%r39, %r10, %r31;
	setp.gt.s32 	%p6, %r39, -1;
	@%p6 bra 	$L__BB6_7;
$L__BB6_6:
	add.s32 	%r39, %r39, %r8;
	setp.lt.s32 	%p7, %r39, 0;
	@%p7 bra 	$L__BB6_6;
$L__BB6_7:
	mov.u32 	%r17, %r39;
	setp.ge.s32 	%p8, %r17, %r8;
	sub.s32 	%r39, %r17, %r8;
	@%p8 bra 	$L__BB6_7;
	cvt.u32.u64 	%r32, %rd3;
	setp.lt.s32 	%p9, %r17, %r1;
	selp.b32 	%r33, 0, %r1, %p9;
	sub.s32 	%r34, %r17, %r33;
	cvt.u64.u32 	%rd14, %r34;
	add.s64 	%rd15, %rd14, %rd3;
	shl.b64 	%rd16, %rd15, 3;
	add.s64 	%rd17, %rd1, %rd16;
	ld.global.nc.u64 	%rd18, [%rd17];
	neg.s64 	%rd19, %rd18;
	selp.b64 	%rd20, %rd19, %rd18, %p9;
	add.s32 	%r35, %r38, %r32;
	mul.wide.u32 	%rd21, %r35, 8;
	add.s64 	%rd22, %rd2, %rd21;
	st.global.u64 	[%rd22], %rd20;
	add.s32 	%r38, %r38, %r9;
	setp.lt.u32 	%p10, %r38, %r1;
	@%p10 bra 	$L__BB6_5;
$L__BB6_9:
	add.s32 	%r37, %r37, 1;
	setp.ne.s32 	%p11, %r37, %r2;
	@%p11 bra 	$L__BB6_3;
$L__BB6_10:
	setp.ne.s32 	%p12, %r5, 0;
	@%p12 bra 	$L__BB6_12;
	add.s32 	%r36, %r6, %r7;
	mul.wide.u32 	%rd23, %r36, 8;
	add.s64 	%rd24, %rd1, %rd23;
	ld.global.nc.u64 	%rd25, [%rd24];
	mul.wide.u32 	%rd26, %r7, 8;
	add.s64 	%rd27, %rd2, %rd26;
	st.global.u64 	[%rd27], %rd25;
$L__BB6_12:
	ret;

}


// ===== COMPILED SASS (sm_100) =====

	.target	sm_100

	.elftype	@"ET_EXEC"


//--------------------- .note.nv.tkinfo           --------------------------
	.section	.note.nv.tkinfo,"",@"SHT_NOTE"
	.sectionflags	@"SHF_NOTE_NV_TKINFO"
	.tkinfo
        /*0018*/ 	.word	0x00000002
        /*0030*/ 	.string	""
        /*0030*/ 	.string	"ptxas"
        /*0030*/ 	.string	"Cuda compilation tools, release 13.0, V13.0.88"
        /*0030*/ 	.string	"Build cuda_13.0.r13.0/compiler.36424714_0"
        /*0030*/ 	.string	"-arch sm_100 -m 64 "



//--------------------- .note.nv.cuinfo           --------------------------
	.section	.note.nv.cuinfo,"",@"SHT_NOTE"
	.sectionflags	@"SHF_NOTE_NV_CUINFO"
        /*0018*/ 	.short	0x0002
        /*001a*/ 	.short	0x0064
        /*001c*/ 	.short	0x0082
	.zero		2


//--------------------- .nv.info                  --------------------------
	.section	.nv.info,"",@"SHT_CUDA_INFO"
	.align	4


	//----- nvinfo : EIATTR_REGCOUNT
	.align		4
        /*0000*/ 	.byte	0x04, 0x2f
        /*0002*/ 	.short	(.L_1 - .L_0)
	.align		4
.L_0:
        /*0004*/ 	.word	index@(tfhe_sample_extract_0)
        /*0008*/ 	.word	0x00000014


	//----- nvinfo : EIATTR_FRAME_SIZE
	.align		4
.L_1:
        /*000c*/ 	.byte	0x04, 0x11
        /*000e*/ 	.short	(.L_3 - .L_2)
	.align		4
.L_2:
        /*0010*/ 	.word	index@(tfhe_sample_extract_0)
        /*0014*/ 	.word	0x00000000


	//----- nvinfo : EIATTR_REGCOUNT
	.align		4
.L_3:
        /*0018*/ 	.byte	0x04, 0x2f
        /*001a*/ 	.short	(.L_5 - .L_4)
	.align		4
.L_4:
        /*001c*/ 	.word	index@(tfhe_sample_extract_0_modq)
        /*0020*/ 	.word	0x00000014


	//----- nvinfo : EIATTR_FRAME_SIZE
	.align		4
.L_5:
        /*0024*/ 	.byte	0x04, 0x11
        /*0026*/ 	.short	(.L_7 - .L_6)
	.align		4
.L_6:
        /*0028*/ 	.word	index@(tfhe_sample_extract_0_modq)
        /*002c*/ 	.word	0x00000000


	//----- nvinfo : EIATTR_REGCOUNT
	.align		4
.L_7:
        /*0030*/ 	.byte	0x04, 0x2f
        /*0032*/ 	.short	(.L_9 - .L_8)
	.align		4
.L_8:
        /*0034*/ 	.word	index@(tfhe_sample_extract_at)
        /*0038*/ 	.word	0x00000018


	//----- nvinfo : EIATTR_FRAME_SIZE
	.align		4
.L_9:
        /*003c*/ 	.byte	0x04, 0x11
        /*003e*/ 	.short	(.L_11 - .L_10)
	.align		4
.L_10:
        /*0040*/ 	.word	index@(tfhe_sample_extract_at)
        /*0044*/ 	.word	0x00000000


	//----- nvinfo : EIATTR_REGCOUNT
	.align		4
.L_11:
        /*0048*/ 	.byte	0x04, 0x2f
        /*004a*/ 	.short	(.L_13 - .L_12)
	.align		4
.L_12:
        /*004c*/ 	.word	index@(tfhe_sample_extract_at_modq)
        /*0050*/ 	.word	0x00000016


	//----- nvinfo : EIATTR_FRAME_SIZE
	.align		4
.L_13:
        /*0054*/ 	.byte	0x04, 0x11
        /*0056*/ 	.short	(.L_15 - .L_14)
	.align		4
.L_14:
        /*0058*/ 	.word	index@(tfhe_sample_extract_at_modq)
        /*005c*/ 	.word	0x00000000


	//----- nvinfo : EIATTR_REGCOUNT
	.align		4
.L_15:
        /*0060*/ 	.byte	0x04, 0x2f
        /*0062*/ 	.short	(.L_17 - .L_16)
	.align		4
.L_16:
        /*0064*/ 	.word	index@(tfhe_sample_extract_batch)
        /*0068*/ 	.word	0x0000001a


	//----- nvinfo : EIATTR_FRAME_SIZE
	.align		4
.L_17:
        /*006c*/ 	.byte	0x04, 0x11
        /*006e*/ 	.short	(.L_19 - .L_18)
	.align		4
.L_18:
        /*0070*/ 	.word	index@(tfhe_sample_extract_batch)
        /*0074*/ 	.word	0x00000000


	//----- nvinfo : EIATTR_REGCOUNT
	.align		4
.L_19:
        /*0078*/ 	.byte	0x04, 0x2f
        /*007a*/ 	.short	(.L_21 - .L_20)
	.align		4
.L_20:
        /*007c*/ 	.word	index@(tfhe_sample_extract_keyswitch)
        /*0080*/ 	.word	0x0000001e


	//----- nvinfo : EIATTR_FRAME_SIZE
	.align		4
.L_21:
        /*0084*/ 	.byte	0x04, 0x11
        /*0086*/ 	.short	(.L_23 - .L_22)
	.align		4
.L_22:
        /*0088*/ 	.word	index@(tfhe_sample_extract_keyswitch)
        /*008c*/ 	.word	0x00000000


	//----- nvinfo : EIATTR_REGCOUNT
	.align		4
.L_23:
        /*0090*/ 	.byte	0x04, 0x2f
        /*0092*/ 	.short	(.L_25 - .L_24)
	.align		4
.L_24:
        /*0094*/ 	.word	index@(tfhe_sample_extract_multi)
        /*0098*/ 	.word	0x0000001a


	//----- nvinfo : EIATTR_FRAME_SIZE
	.align		4
.L_25:
        /*009c*/ 	.byte	0x04, 0x11
        /*009e*/ 	.short	(.L_27 - .L_26)
	.align		4
.L_26:
        /*00a0*/ 	.word	index@(tfhe_sample_extract_multi)
        /*00a4*/ 	.word	0x00000000


	//----- nvinfo : EIATTR_MIN_STACK_SIZE
	.align		4
.L_27:
        /*00a8*/ 	.byte	0x04, 0x12
        /*00aa*/ 	.short	(.L_29 - .L_28)
	.align		4
.L_28:
        /*00ac*/ 	.word	index@(tfhe_sample_extract_multi)
        /*00b0*/ 	.word	0x00000000


	//----- nvinfo : EIATTR_MIN_STACK_SIZE
	.align		4
.L_29:
        /*00b4*/ 	.byte	0x04, 0x12
        /*00b6*/ 	.short	(.L_31 - .L_30)
	.align		4
.L_30:
        /*00b8*/ 	.word	index@(tfhe_sample_extract_keyswitch)
        /*00bc*/ 	.word	0x00000000


	//----- nvinfo : EIATTR_MIN_STACK_SIZE
	.align		4
.L_31:
        /*00c0*/ 	.byte	0x04, 0x12
        /*00c2*/ 	.short	(.L_33 - .L_32)
	.align		4
.L_32:
        /*00c4*/ 	.word	index@(tfhe_sample_extract_batch)
        /*00c8*/ 	.word	0x00000000


	//----- nvinfo : EIATTR_MIN_STACK_SIZE
	.align		4
.L_33:
        /*00cc*/ 	.byte	0x04, 0x12
        /*00ce*/ 	.short	(.L_35 - .L_34)
	.align		4
.L_34:
        /*00d0*/ 	.word	index@(tfhe_sample_extract_at_modq)
        /*00d4*/ 	.word	0x00000000


	//----- nvinfo : EIATTR_MIN_STACK_SIZE
	.align		4
.L_35:
        /*00d8*/ 	.byte	0x04, 0x12
        /*00da*/ 	.short	(.L_37 - .L_36)
	.align		4
.L_36:
        /*00dc*/ 	.word	index@(tfhe_sample_extract_at)
        /*00e0*/ 	.word	0x00000000


	//----- nvinfo : EIATTR_MIN_STACK_SIZE
	.align		4
.L_37:
        /*00e4*/ 	.byte	0x04, 0x12
        /*00e6*/ 	.short	(.L_39 - .L_38)
	.align		4
.L_38:
        /*00e8*/ 	.word	index@(tfhe_sample_extract_0_modq)
        /*00ec*/ 	.word	0x00000000


	//----- nvinfo : EIATTR_MIN_STACK_SIZE
	.align		4
.L_39:
        /*00f0*/ 	.byte	0x04, 0x12
        /*00f2*/ 	.short	(.L_41 - .L_40)
	.align		4
.L_40:
        /*00f4*/ 	.word	index@(tfhe_sample_extract_0)
        /*00f8*/ 	.word	0x00000000
.L_41:


//--------------------- .nv.compat                --------------------------
	.section	.nv.compat,"",@"SHT_CUDA_COMPAT_INFO"
	.align	4
        /*0000*/ 	.byte	0x02, 0x09, 0x00, 0x00, 0x02, 0x02, 0x01, 0x00, 0x02, 0x05, 0x05, 0x00, 0x03, 0x07, 0x01, 0x01
        /*0010*/ 	.byte	0x02, 0x03, 0x00, 0x00, 0x02, 0x06, 0x01, 0x00, 0x04, 0x0b, 0x08, 0x00, 0x09, 0x00, 0x00, 0x00
        /*0020*/ 	.byte	0x00, 0x00, 0x00, 0x00


//--------------------- .nv.info.tfhe_sample_extract_multi --------------------------
	.section	.nv.info.tfhe_sample_extract_multi,"",@"SHT_CUDA_INFO"
	.sectionflags	@""
	.align	4


	//----- nvinfo : EIATTR_CUDA_API_VERSION
	.align		4
        /*0000*/ 	.byte	0x04, 0x37
        /*0002*/ 	.short	(.L_43 - .L_42)
.L_42:
        /*0004*/ 	.word	0x00000082


	//----- nvinfo : EIATTR_KPARAM_INFO
	.align		4
.L_43:
        /*0008*/ 	.byte	0x04, 0x17
        /*000a*/ 	.short	(.L_45 - .L_44)
.L_44:
        /*000c*/ 	.word	0x00000000
        /*0010*/ 	.short	0x0005
        /*0012*/ 	.short	0x0020
        /*0014*/ 	.byte	0x00, 0xf0, 0x81, 0x00


	//----- nvinfo : EIATTR_KPARAM_INFO
	.align		4
.L_45:
        /*0018*/ 	.byte	0x04, 0x17
        /*001a*/ 	.short	(.L_47 - .L_46)
.L_46:
        /*001c*/ 	.word	0x00000000
        /*0020*/ 	.short	0x0004
        /*0022*/ 	.short	0x001c
        /*0024*/ 	.byte	0x00, 0xf0, 0x11, 0x00


	//----- nvinfo : EIATTR_KPARAM_INFO
	.align		4
.L_47:
        /*0028*/ 	.byte	0x04, 0x17
        /*002a*/ 	.short	(.L_49 - .L_48)
.L_48:
        /*002c*/ 	.word	0x00000000
        /*0030*/ 	.short	0x0003
        /*0032*/ 	.short	0x0018
        /*0034*/ 	.byte	0x00, 0xf0, 0x11, 0x00


	//----- nvinfo : EIATTR_KPARAM_INFO
	.align		4
.L_49:
        /*0038*/ 	.byte	0x04, 0x17
        /*003a*/ 	.short	(.L_51 - .L_50)
.L_50:
        /*003c*/ 	.word	0x00000000
        /*0040*/ 	.short	0x0002
        /*0042*/ 	.short	0x0010
        /*0044*/ 	.byte	0x00, 0xf5, 0x21, 0x00


	//----- nvinfo : EIATTR_KPARAM_INFO
	.align		4
.L_51:
        /*0048*/ 	.byte	0x04, 0x17
        /*004a*/ 	.short	(.L_53 - .L_52)
.L_52:
        /*004c*/ 	.word	0x00000000
        /*0050*/ 	.short	0x0001
        /*0052*/ 	.short	0x0008
        /*0054*/ 	.byte	0x00, 0xf5, 0x21, 0x00


	//----- nvinfo : EIATTR_KPARAM_INFO
	.align		4
.L_53:
        /*0058*/ 	.byte	0x04, 0x17
        /*005a*/ 	.short	(.L_55 - .L_54)
.L_54:
        /*005c*/ 	.word	0x00000000
        /*0060*/ 	.short	0x0000
        /*0062*/ 	.short	0x0000
        /*0064*/ 	.byte	0x00, 0xf5, 0x21, 0x00


	//----- nvinfo : EIATTR_SPARSE_MMA_MASK
	.align		4
.L_55:
        /*0068*/ 	.byte	0x03, 0x50
        /*006a*/ 	.short	0x0000


	//----- nvinfo : EIATTR_MAXREG_COUNT
	.align		4
        /*006c*/ 	.byte	0x03, 0x1b
        /*006e*/ 	.short	0x00ff


	//----- nvinfo : EIATTR_MERCURY_ISA_VERSION
	.align		4
        /*0070*/ 	.byte	0x03, 0x5f
        /*0072*/ 	.short	0x0101


	//----- nvinfo : EIATTR_VRC_CTA_INIT_COUNT
	.align		4
        /*0074*/ 	.byte	0x02, 0x4a
	.zero		1
	.zero		1


	//----- nvinfo : EIATTR_EXIT_INSTR_OFFSETS
	.align		4
        /*0078*/ 	.byte	0x04, 0x1c
        /*007a*/ 	.short	(.L_57 - .L_56)


	//   ....[0]....
.L_56:
        /*007c*/ 	.word	0x00000060


	//   ....[1]....
        /*0080*/ 	.word	0x000005c0


	//   ....[2]....
        /*0084*/ 	.word	0x00000620


	//----- nvinfo : EIATTR_CRS_STACK_SIZE
	.align		4
.L_57:
        /*0088*/ 	.byte	0x04, 0x1e
        /*008a*/ 	.short	(.L_59 - .L_58)
.L_58:
        /*008c*/ 	.word	0x00000000


	//----- nvinfo : EIATTR_CBANK_PARAM_SIZE
	.align		4
.L_59:
        /*0090*/ 	.byte	0x03, 0x19
        /*0092*/ 	.short	0x0040


	//----- nvinfo : EIATTR_PARAM_CBANK
	.align		4
        /*0094*/ 	.byte	0x04, 0x0a
        /*0096*/ 	.short	(.L_61 - .L_60)
	.align		4
.L_60:
        /*0098*/ 	.word	index@(.nv.constant0.tfhe_sample_extract_multi)
        /*009c*/ 	.short	0x0380
        /*009e*/ 	.short	0x0040


	//----- nvinfo : EIATTR_SW_WAR
	.align		4
.L_61:
        /*00a0*/ 	.byte	0x04, 0x36
        /*00a2*/ 	.short	(.L_63 - .L_62)
.L_62:
        /*00a4*/ 	.word	0x00000008
.L_63:


//--------------------- .nv.info.tfhe_sample_extract_keyswitch --------------------------
	.section	.nv.info.tfhe_sample_extract_keyswitch,"",@"SHT_CUDA_INFO"
	.sectionflags	@""
	.align	4


	//----- nvinfo : EIATTR_CUDA_API_VERSION
	.align		4
        /*0000*/ 	.byte	0x04, 0x37
        /*0002*/ 	.short	(.L_65 - .L_64)
.L_64:
        /*0004*/ 	.word	0x00000082


	//----- nvinfo : EIATTR_KPARAM_INFO
	.align		4
.L_65:
        /*0008*/ 	.byte	0x04, 0x17
        /*000a*/ 	.short	(.L_67 - .L_66)
.L_66:
        /*000c*/ 	.word	0x00000000
        /*0010*/ 	.short	0x0005
        /*0012*/ 	.short	0x0040
        /*0014*/ 	.byte	0x00, 0xf0, 0xc1, 0x00


	//----- nvinfo : EIATTR_KPARAM_INFO
	.align		4
.L_67:
        /*0018*/ 	.byte	0x04, 0x17
        /*001a*/ 	.short	(.L_69 - .L_68)
.L_68:
        /*001c*/ 	.word	0x00000000
        /*0020*/ 	.short	0x0004
        /*0022*/ 	.short	0x0020
        /*0024*/ 	.byte	0x00, 0xf0, 0x81, 0x00


	//----- nvinfo : EIATTR_KPARAM_INFO
	.align		4
.L_69:
        /*0028*/ 	.byte	0x04, 0x17
        /*002a*/ 	.short	(.L_71 - .L_70)
.L_70:
        /*002c*/ 	.word	0x00000000
        /*0030*/ 	.short	0x0003
        /*0032*/ 	.short	0x0018
        /*0034*/ 	.byte	0x00, 0xf0, 0x11, 0x00


	//----- nvinfo : EIATTR_KPARAM_INFO
	.align		4
.L_71:
        /*0038*/ 	.byte	0x04, 0x17
        /*003a*/ 	.short	(.L_73 - .L_72)
.L_72:
        /*003c*/ 	.word	0x00000000
        /*0040*/ 	.short	0x0002
        /*0042*/ 	.short	0x0010
        /*0044*/ 	.byte	0x00, 0xf5, 0x21, 0x00


	//----- nvinfo : EIATTR_KPARAM_INFO
	.align		4
.L_73:
        /*0048*/ 	.byte	0x04, 0x17
        /*004a*/ 	.short	(.L_75 - .L_74)
.L_74:
        /*004c*/ 	.word	0x00000000
        /*0050*/ 	.short	0x0001
        /*0052*/ 	.short	0x0008
        /*0054*/ 	.byte	0x00, 0xf5, 0x21, 0x00


	//----- nvinfo : EIATTR_KPARAM_INFO
	.align		4
.L_75:
        /*0058*/ 	.byte	0x04, 0x17
        /*005a*/ 	.short	(.L_77 - .L_76)
.L_76:
        /*005c*/ 	.word	0x00000000
        /*0060*/ 	.short	0x0000
        /*0062*/ 	.short	0x0000
        /*0064*/ 	.byte	0x00, 0xf5, 0x21, 0x00


	//----- nvinfo : EIATTR_SPARSE_MMA_MASK
	.align		4
.L_77:
        /*0068*/ 	.byte	0x03, 0x50
        /*006a*/ 	.short	0x0000


	//----- nvinfo : EIATTR_MAXREG_COUNT
	.align		4
        /*006c*/ 	.byte	0x03, 0x1b
        /*006e*/ 	.short	0x00ff


	//----- nvinfo : EIATTR_MERCURY_ISA_VERSION
	.align		4
        /*0070*/ 	.byte	0x03, 0x5f
        /*0072*/ 	.short	0x0101


	//----- nvinfo : EIATTR_VRC_CTA_INIT_COUNT
	.align		4
        /*0074*/ 	.byte	0x02, 0x4a
	.zero		1
	.zero		1


	//----- nvinfo : EIATTR_EXIT_INSTR_OFFSETS
	.align		4
        /*0078*/ 	.byte	0x04, 0x1c
        /*007a*/ 	.short	(.L_79 - .L_78)


	//   ....[0]....
.L_78:
        /*007c*/ 	.word	0x00000070


	//   ....[1]....
        /*0080*/ 	.word	0x000015e0


	//----- nvinfo : EIATTR_CRS_STACK_SIZE
	.align		4
.L_79:
        /*0084*/ 	.byte	0x04, 0x1e
        /*0086*/ 	.short	(.L_81 - .L_80)
.L_80:
        /*0088*/ 	.word	0x00000000


	//----- nvinfo : EIATTR_CBANK_PARAM_SIZE
	.align		4
.L_81:
        /*008c*/ 	.byte	0x03, 0x19
        /*008e*/ 	.short	0x0070


	//----- nvinfo : EIATTR_PARAM_CBANK
	.align		4
        /*0090*/ 	.byte	0x04, 0x0a
        /*0092*/ 	.short	(.L_83 - .L_82)
	.align		4
.L_82:
        /*0094*/ 	.word	index@(.nv.constant0.tfhe_sample_extract_keyswitch)
        /*0098*/ 	.short	0x0380
        /*009a*/ 	.short	0x0070


	//----- nvinfo : EIATTR_SW_WAR
	.align		4
.L_83:
        /*009c*/ 	.byte	0x04, 0x36
        /*009e*/ 	.short	(.L_85 - .L_84)
.L_84:
        /*00a0*/ 	.word	0x00000008
.L_85:


//--------------------- .nv.info.tfhe_sample_extract_batch --------------------------
	.section	.nv.info.tfhe_sample_extract_batch,"",@"SHT_CUDA_INFO"
	.sectionflags	@""
	.align	4


	//----- nvinfo : EIATTR_CUDA_API_VERSION
	.align		4
        /*0000*/ 	.byte	0x04, 0x37
        /*0002*/ 	.short	(.L_87 - .L_86)
.L_86:
        /*0004*/ 	.word	0x00000082


	//----- nvinfo : EIATTR_KPARAM_INFO
	.align		4
.L_87:
        /*0008*/ 	.byte	0x04, 0x17
        /*000a*/ 	.short	(.L_89 - .L_88)
.L_88:
        /*000c*/ 	.word	0x00000000
        /*0010*/ 	.short	0x0005
        /*0012*/ 	.short	0x0020
        /*0014*/ 	.byte	0x00, 0xf0, 0x81, 0x00


	//----- nvinfo : EIATTR_KPARAM_INFO
	.align		4
.L_89:
        /*0018*/ 	.byte	0x04, 0x17
        /*001a*/ 	.short	(.L_91 - .L_90)
.L_90:
        /*001c*/ 	.word	0x00000000
        /*0020*/ 	.short	0x0004
        /*0022*/ 	.short	0x001c
        /*0024*/ 	.byte	0x00, 0xf0, 0x05, 0x00


	//----- nvinfo : EIATTR_KPARAM_INFO
	.align		4
.L_91:
        /*0028*/ 	.byte	0x04, 0x17
        /*002a*/ 	.short	(.L_93 - .L_92)
.L_92:
        /*002c*/ 	.word	0x00000000
        /*0030*/ 	.short	0x0003
        /*0032*/ 	.short	0x0018
        /*0034*/ 	.byte	0x00, 0xf0, 0x11, 0x00


	//----- nvinfo : EIATTR_KPARAM_INFO
	.align		4
.L_93:
        /*0038*/ 	.byte	0x04, 0x17
        /*003a*/ 	.short	(.L_95 - .L_94)
.L_94:
        /*003c*/ 	.word	0x00000000
        /*0040*/ 	.short	0x0002
        /*0042*/ 	.short	0x0010
        /*0044*/ 	.byte	0x00, 0xf5, 0x21, 0x00


	//----- nvinfo : EIATTR_KPARAM_INFO
	.align		4
.L_95:
        /*0048*/ 	.byte	0x04, 0x17
        /*004a*/ 	.short	(.L_97 - .L_96)
.L_96:
        /*004c*/ 	.word	0x00000000
        /*0050*/ 	.short	0x0001
        /*0052*/ 	.short	0x0008
        /*0054*/ 	.byte	0x00, 0xf5, 0x21, 0x00


	//----- nvinfo : EIATTR_KPARAM_INFO
	.align		4
.L_97:
        /*0058*/ 	.byte	0x04, 0x17
        /*005a*/ 	.short	(.L_99 - .L_98)
.L_98:
        /*005c*/ 	.word	0x00000000
        /*0060*/ 	.short	0x0000
        /*0062*/ 	.short	0x0000
        /*0064*/ 	.byte	0x00, 0xf5, 0x21, 0x00


	//----- nvinfo : EIATTR_SPARSE_MMA_MASK
	.align		4
.L_99:
        /*0068*/ 	.byte	0x03, 0x50
        /*006a*/ 	.short	0x0000


	//----- nvinfo : EIATTR_MAXREG_COUNT
	.align		4
        /*006c*/ 	.byte	0x03, 0x1b
        /*006e*/ 	.short	0x00ff


	//----- nvinfo : EIATTR_MERCURY_ISA_VERSION
	.align		4
        /*0070*/ 	.byte	0x03, 0x5f
        /*0072*/ 	.short	0x0101


	//----- nvinfo : EIATTR_VRC_CTA_INIT_COUNT
	.align		4
        /*0074*/ 	.byte	0x02, 0x4a
	.zero		1
	.zero		1


	//----- nvinfo : EIATTR_EXIT_INSTR_OFFSETS
	.align		4
        /*0078*/ 	.byte	0x04, 0x1c
        /*007a*/ 	.short	(.L_101 - .L_100)


	//   ....[0]....
.L_100:
        /*007c*/ 	.word	0x00000040


	//   ....[1]....
        /*0080*/ 	.word	0x000005e0


	//   ....[2]....
        /*0084*/ 	.word	0x00000640


	//----- nvinfo : EIATTR_CRS_STACK_SIZE
	.align		4
.L_101:
        /*0088*/ 	.byte	0x04, 0x1e
        /*008a*/ 	.short	(.L_103 - .L_102)
.L_102:
        /*008c*/ 	.word	0x00000000


	//----- nvinfo : EIATTR_CBANK_PARAM_SIZE
	.align		4
.L_103:
        /*0090*/ 	.byte	0x03, 0x19
        /*0092*/ 	.short	0x0040


	//----- nvinfo : EIATTR_PARAM_CBANK
	.align		4
        /*0094*/ 	.byte	0x04, 0x0a
        /*0096*/ 	.short	(.L_105 - .L_104)
	.align		4
.L_104:
        /*0098*/ 	.word	index@(.nv.constant0.tfhe_sample_extract_batch)
        /*009c*/ 	.short	0x0380
        /*009e*/ 	.short	0x0040


	//----- nvinfo : EIATTR_SW_WAR
	.align		4
.L_105:
        /*00a0*/ 	.byte	0x04, 0x36
        /*00a2*/ 	.short	(.L_107 - .L_106)
.L_106:
        /*00a4*/ 	.word	0x00000008
.L_107:


//--------------------- .nv.info.tfhe_sample_extract_at_modq --------------------------
	.section	.nv.info.tfhe_sample_extract_at_modq,"",@"SHT_CUDA_INFO"
	.sectionflags	@""
	.align	4


	//----- nvinfo : EIATTR_CUDA_API_VERSION
	.align		4
        /*0000*/ 	.byte	0x04, 0x37
        /*0002*/ 	.short	(.L_109 - .L_108)
.L_108:
        /*0004*/ 	.word	0x00000082


	//----- nvinfo : EIATTR_KPARAM_INFO
	.align		4
.L_109:
        /*0008*/ 	.byte	0x04, 0x17
        /*000a*/ 	.short	(.L_111 - .L_110)
.L_110:
        /*000c*/ 	.word	0x00000000
        /*0010*/ 	.short	0x0003
        /*0012*/ 	.short	0x0018
        /*0014*/ 	.byte	0x00, 0xf0, 0x81, 0x00


	//----- nvinfo : EIATTR_KPARAM_INFO
	.align		4
.L_111:
        /*0018*/ 	.byte	0x04, 0x17
        /*001a*/ 	.short	(.L_113 - .L_112)
.L_112:
        /*001c*/ 	.word	0x00000000
        /*0020*/ 	.short	0x0002
        /*0022*/ 	.short	0x0010
        /*0024*/ 	.byte	0x00, 0xf0, 0x11, 0x00


	//----- nvinfo : EIATTR_KPARAM_INFO
	.align		4
.L_113:
        /*0028*/ 	.byte	0x04, 0x17
        /*002a*/ 	.short	(.L_115 - .L_114)
.L_114:
        /*002c*/ 	.word	0x00000000
        /*0030*/ 	.short	0x0001
        /*0032*/ 	.short	0x0008
        /*0034*/ 	.byte	0x00, 0xf5, 0x21, 0x00


	//----- nvinfo : EIATTR_KPARAM_INFO
	.align		4
.L_115:
        /*0038*/ 	.byte	0x04, 0x17
        /*003a*/ 	.short	(.L_117 - .L_116)
.L_116:
        /*003c*/ 	.word	0x00000000
        /*0040*/ 	.short	0x0000
        /*0042*/ 	.short	0x0000
        /*0044*/ 	.byte	0x00, 0xf5, 0x21, 0x00


	//----- nvinfo : EIATTR_SPARSE_MMA_MASK
	.align		4
.L_117:
        /*0048*/ 	.byte	0x03, 0x50
        /*004a*/ 	.short	0x0000


	//----- nvinfo : EIATTR_MAXREG_COUNT
	.align		4
        /*004c*/ 	.byte	0x03, 0x1b
        /*004e*/ 	.short	0x00ff


	//----- nvinfo : EIATTR_MERCURY_ISA_VERSION
	.align		4
        /*0050*/ 	.byte	0x03, 0x5f
        /*0052*/ 	.short	0x0101


	//----- nvinfo : EIATTR_VRC_CTA_INIT_COUNT
	.align		4
        /*0054*/ 	.byte	0x02, 0x4a
	.zero		1
	.zero		1


	//----- nvinfo : EIATTR_EXIT_INSTR_OFFSETS
	.align		4
        /*0058*/ 	.byte	0x04, 0x1c
        /*005a*/ 	.short	(.L_119 - .L_118)


	//   ....[0]....
.L_118:
        /*005c*/ 	.word	0x00000570


	//   ....[1]....
        /*0060*/ 	.word	0x000005e0


	//----- nvinfo : EIATTR_CRS_STACK_SIZE
	.align		4
.L_119:
        /*0064*/ 	.byte	0x04, 0x1e
        /*0066*/ 	.short	(.L_121 - .L_120)
.L_120:
        /*0068*/ 	.word	0x00000000


	//----- nvinfo : EIATTR_CBANK_PARAM_SIZE
	.align		4
.L_121:
        /*006c*/ 	.byte	0x03, 0x19
        /*006e*/ 	.short	0x0038


	//----- nvinfo : EIATTR_PARAM_CBANK
	.align		4
        /*0070*/ 	.byte	0x04, 0x0a
        /*0072*/ 	.short	(.L_123 - .L_122)
	.align		4
.L_122:
        /*0074*/ 	.word	index@(.nv.constant0.tfhe_sample_extract_at_modq)
        /*0078*/ 	.short	0x0380
        /*007a*/ 	.short	0x0038


	//----- nvinfo : EIATTR_SW_WAR
	.align		4
.L_123:
        /*007c*/ 	.byte	0x04, 0x36
        /*007e*/ 	.short	(.L_125 - .L_124)
.L_124:
        /*0080*/ 	.word	0x00000008
.L_125:


//--------------------- .nv.info.tfhe_sample_extract_at --------------------------
	.section	.nv.info.tfhe_sample_extract_at,"",@"SHT_CUDA_INFO"
	.sectionflags	@""
	.align	4


	//----- nvinfo : EIATTR_CUDA_API_VERSION
	.align		4
        /*0000*/ 	.byte	0x04, 0x37
        /*0002*/ 	.short	(.L_127 - .L_126)
.L_126:
        /*0004*/ 	.word	0x00000082


	//----- nvinfo : EIATTR_KPARAM_INFO
	.align		4
.L_127:
        /*0008*/ 	.byte	0x04, 0x17
        /*000a*/ 	.short	(.L_129 - .L_128)
.L_128:
        /*000c*/ 	.word	0x00000000
        /*0010*/ 	.short	0x0003
        /*0012*/ 	.short	0x0018
        /*0014*/ 	.byte	0x00, 0xf0, 0x81, 0x00


	//----- nvinfo : EIATTR_KPARAM_INFO
	.align		4
.L_129:
        /*0018*/ 	.byte	0x04, 0x17
        /*001a*/ 	.short	(.L_131 - .L_130)
.L_130:
        /*001c*/ 	.word	0x00000000
        /*0020*/ 	.short	0x0002
        /*0022*/ 	.short	0x0010
        /*0024*/ 	.byte	0x00, 0xf0, 0x11, 0x00


	//----- nvinfo : EIATTR_KPARAM_INFO
	.align		4
.L_131:
        /*0028*/ 	.byte	0x04, 0x17
        /*002a*/ 	.short	(.L_133 - .L_132)
.L_132:
        /*002c*/ 	.word	0x00000000
        /*0030*/ 	.short	0x0001
        /*0032*/ 	.short	0x0008
        /*0034*/ 	.byte	0x00, 0xf5, 0x21, 0x00


	//----- nvinfo : EIATTR_KPARAM_INFO
	.align		4
.L_133:
        /*0038*/ 	.byte	0x04, 0x17
        /*003a*/ 	.short	(.L_135 - .L_134)
.L_134:
        /*003c*/ 	.word	0x00000000
        /*0040*/ 	.short	0x0000
        /*0042*/ 	.short	0x0000
        /*0044*/ 	.byte	0x00, 0xf5, 0x21, 0x00


	//----- nvinfo : EIATTR_SPARSE_MMA_MASK
	.align		4
.L_135:
        /*0048*/ 	.byte	0x03, 0x50
        /*004a*/ 	.short	0x0000


	//----- nvinfo : EIATTR_MAXREG_COUNT
	.align		4
        /*004c*/ 	.byte	0x03, 0x1b
        /*004e*/ 	.short	0x00ff


	//----- nvinfo : EIATTR_MERCURY_ISA_VERSION
	.align		4
        /*0050*/ 	.byte	0x03, 0x5f
        /*0052*/ 	.short	0x0101


	//----- nvinfo : EIATTR_VRC_CTA_INIT_COUNT
	.align		4
        /*0054*/ 	.byte	0x02, 0x4a
	.zero		1
	.zero		1


	//----- nvinfo : EIATTR_EXIT_INSTR_OFFSETS
	.align		4
        /*0058*/ 	.byte	0x04, 0x1c
        /*005a*/ 	.short	(.L_137 - .L_136)


	//   ....[0]....
.L_136:
        /*005c*/ 	.word	0x00000520


	//   ....[1]....
        /*0060*/ 	.word	0x00000590


	//----- nvinfo : EIATTR_CRS_STACK_SIZE
	.align		4
.L_137:
        /*0064*/ 	.byte	0x04, 0x1e
        /*0066*/ 	.short	(.L_139 - .L_138)
.L_138:
        /*0068*/ 	.word	0x00000000


	//----- nvinfo : EIATTR_CBANK_PARAM_SIZE
	.align		4
.L_139:
        /*006c*/ 	.byte	0x03, 0x19
        /*006e*/ 	.short	0x0038


	//----- nvinfo : EIATTR_PARAM_CBANK
	.align		4
        /*0070*/ 	.byte	0x04, 0x0a
        /*0072*/ 	.short	(.L_141 - .L_140)
	.align		4
.L_140:
        /*0074*/ 	.word	index@(.nv.constant0.tfhe_sample_extract_at)
        /*0078*/ 	.short	0x0380
        /*007a*/ 	.short	0x0038


	//----- nvinfo : EIATTR_SW_WAR
	.align		4
.L_141:
        /*007c*/ 	.byte	0x04, 0x36
        /*007e*/ 	.short	(.L_143 - .L_142)
.L_142:
        /*0080*/ 	.word	0x00000008
.L_143:


//--------------------- .nv.info.tfhe_sample_extract_0_modq --------------------------
	.section	.nv.info.tfhe_sample_extract_0_modq,"",@"SHT_CUDA_INFO"
	.sectionflags	@""
	.align	4


	//----- nvinfo : EIATTR_CUDA_API_VERSION
	.align		4
        /*0000*/ 	.byte	0x04, 0x37
        /*0002*/ 	.short	(.L_145 - .L_144)
.L_144:
        /*0004*/ 	.word	0x00000082


	//----- nvinfo : EIATTR_KPARAM_INFO
	.align		4
.L_145:
        /*0008*/ 	.byte	0x04, 0x17
        /*000a*/ 	.short	(.L_147 - .L_146)
.L_146:
        /*000c*/ 	.word	0x00000000
        /*0010*/ 	.short	0x0002
        /*0012*/ 	.short	0x0010
        /*0014*/ 	.byte	0x00, 0xf0, 0x81, 0x00


	//----- nvinfo : EIATTR_KPARAM_INFO
	.align		4
.L_147:
        /*0018*/ 	.byte	0x04, 0x17
        /*001a*/ 	.short	(.L_149 - .L_148)
.L_148:
        /*001c*/ 	.word	0x00000000
        /*0020*/ 	.short	0x0001
        /*0022*/ 	.short	0x0008
        /*0024*/ 	.byte	0x00, 0xf5, 0x21, 0x00


	//----- nvinfo : EIATTR_KPARAM_INFO
	.align		4
.L_149:
        /*0028*/ 	.byte	0x04, 0x17
        /*002a*/ 	.short	(.L_151 - .L_150)
.L_150:
        /*002c*/ 	.word	0x00000000
        /*0030*/ 	.short	0x0000
        /*0032*/ 	.short	0x0000
        /*0034*/ 	.byte	0x00, 0xf5, 0x21, 0x00


	//----- nvinfo : EIATTR_SPARSE_MMA_MASK
	.align		4
.L_151:
        /*0038*/ 	.byte	0x03, 0x50
        /*003a*/ 	.short	0x0000


	//----- nvinfo : EIATTR_MAXREG_COUNT
	.align		4
        /*003c*/ 	.byte	0x03, 0x1b
        /*003e*/ 	.short	0x00ff


	//----- nvinfo : EIATTR_MERCURY_ISA_VERSION
	.align		4
        /*0040*/ 	.byte	0x03, 0x5f
        /*0042*/ 	.short	0x0101


	//----- nvinfo : EIATTR_VRC_CTA_INIT_COUNT
	.align		4
        /*0044*/ 	.byte	0x02, 0x4a
	.zero		1
	.zero		1


	//----- nvinfo : EIATTR_EXIT_INSTR_OFFSETS
	.align		4
        /*0048*/ 	.byte	0x04, 0x1c
        /*004a*/ 	.short	(.L_153 - .L_152)


	//   ....[0]....
.L_152:
        /*004c*/ 	.word	0x00000310


	//   ....[1]....
        /*0050*/ 	.word	0x00000360


	//----- nvinfo : EIATTR_CRS_STACK_SIZE
	.align		4
.L_153:
        /*0054*/ 	.byte	0x04, 0x1e
        /*0056*/ 	.short	(.L_155 - .L_154)
.L_154:
        /*0058*/ 	.word	0x00000000


	//----- nvinfo : EIATTR_CBANK_PARAM_SIZE
	.align		4
.L_155:
        /*005c*/ 	.byte	0x03, 0x19
        /*005e*/ 	.short	0x0030


	//----- nvinfo : EIATTR_PARAM_CBANK
	.align		4
        /*0060*/ 	.byte	0x04, 0x0a
        /*0062*/ 	.short	(.L_157 - .L_156)
	.align		4
.L_156:
        /*0064*/ 	.word	index@(.nv.constant0.tfhe_sample_extract_0_modq)
        /*0068*/ 	.short	0x0380
        /*006a*/ 	.short	0x0030


	//----- nvinfo : EIATTR_SW_WAR
	.align		4
.L_157:
        /*006c*/ 	.byte	0x04, 0x36
        /*006e*/ 	.short	(.L_159 - .L_158)
.L_158:
        /*0070*/ 	.word	0x00000008
.L_159:


//--------------------- .nv.info.tfhe_sample_extract_0 --------------------------
	.section	.nv.info.tfhe_sample_extract_0,"",@"SHT_CUDA_INFO"
	.sectionflags	@""
	.align	4


	//----- nvinfo : EIATTR_CUDA_API_VERSION
	.align		4
        /*0000*/ 	.byte	0x04, 0x37
        /*0002*/ 	.short	(.L_161 - .L_160)
.L_160:
        /*0004*/ 	.word	0x00000082


	//----- nvinfo : EIATTR_KPARAM_INFO
	.align		4
.L_161:
        /*0008*/ 	.byte	0x04, 0x17
        /*000a*/ 	.short	(.L_163 - .L_162)
.L_162:
        /*000c*/ 	.word	0x00000000
        /*0010*/ 	.short	0x0002
        /*0012*/ 	.short	0x0010
        /*0014*/ 	.byte	0x00, 0xf0, 0x81, 0x00


	//----- nvinfo : EIATTR_KPARAM_INFO
	.align		4
.L_163:
        /*0018*/ 	.byte	0x04, 0x17
        /*001a*/ 	.short	(.L_165 - .L_164)
.L_164:
        /*001c*/ 	.word	0x00000000
        /*0020*/ 	.short	0x0001
        /*0022*/ 	.short	0x0008
        /*0024*/ 	.byte	0x00, 0xf5, 0x21, 0x00


	//----- nvinfo : EIATTR_KPARAM_INFO
	.align		4
.L_165:
        /*0028*/ 	.byte	0x04, 0x17
        /*002a*/ 	.short	(.L_167 - .L_166)
.L_166:
        /*002c*/ 	.word	0x00000000
        /*0030*/ 	.short	0x0000
        /*0032*/ 	.short	0x0000
        /*0034*/ 	.byte	0x00, 0xf5, 0x21, 0x00


	//----- nvinfo : EIATTR_SPARSE_MMA_MASK
	.align		4
.L_167:
        /*0038*/ 	.byte	0x03, 0x50
        /*003a*/ 	.short	0x0000


	//----- nvinfo : EIATTR_MAXREG_COUNT
	.align		4
        /*003c*/ 	.byte	0x03, 0x1b
        /*003e*/ 	.short	0x00ff


	//----- nvinfo : EIATTR_MERCURY_ISA_VERSION
	.align		4
        /*0040*/ 	.byte	0x03, 0x5f
        /*0042*/ 	.short	0x0101


	//----- nvinfo : EIATTR_VRC_CTA_INIT_COUNT
	.align		4
        /*0044*/ 	.byte	0x02, 0x4a
	.zero		1
	.zero		1


	//----- nvinfo : EIATTR_EXIT_INSTR_OFFSETS
	.align		4
        /*0048*/ 	.byte	0x04, 0x1c
        /*004a*/ 	.short	(.L_169 - .L_168)


	//   ....[0]....
.L_168:
        /*004c*/ 	.word	0x000002c0


	//   ....[1]....
        /*0050*/ 	.word	0x00000310


	//----- nvinfo : EIATTR_CRS_STACK_SIZE
	.align		4
.L_169:
        /*0054*/ 	.byte	0x04, 0x1e
        /*0056*/ 	.short	(.L_171 - .L_170)
.L_170:
        /*0058*/ 	.word	0x00000000


	//----- nvinfo : EIATTR_CBANK_PARAM_SIZE
	.align		4
.L_171:
        /*005c*/ 	.byte	0x03, 0x19
        /*005e*/ 	.short	0x0030


	//----- nvinfo : EIATTR_PARAM_CBANK
	.align		4
        /*0060*/ 	.byte	0x04, 0x0a
        /*0062*/ 	.short	(.L_173 - .L_172)
	.align		4
.L_172:
        /*0064*/ 	.word	index@(.nv.constant0.tfhe_sample_extract_0)
        /*0068*/ 	.short	0x0380
        /*006a*/ 	.short	0x0030


	//----- nvinfo : EIATTR_SW_WAR
	.align		4
.L_173:
        /*006c*/ 	.byte	0x04, 0x36
        /*006e*/ 	.short	(.L_175 - .L_174)
.L_174:
        /*0070*/ 	.word	0x00000008
.L_175:


//--------------------- .nv.callgraph             --------------------------
	.section	.nv.callgraph,"",@"SHT_CUDA_CALLGRAPH"
	.align	4
	.sectionentsize	8
	.align		4
        /*0000*/ 	.word	0x00000000
	.align		4
        /*0004*/ 	.word	0xffffffff
	.align		4
        /*0008*/ 	.word	0x00000000
	.align		4
        /*000c*/ 	.word	0xfffffffe
	.align		4
        /*0010*/ 	.word	0x00000000
	.align		4
        /*0014*/ 	.word	0xfffffffd
	.align		4
        /*0018*/ 	.word	0x00000000
	.align		4
        /*001c*/ 	.word	0xfffffffc


//--------------------- .text.tfhe_sample_extract_multi --------------------------
	.section	.text.tfhe_sample_extract_multi,"ax",@progbits
	.align	128
        .global         tfhe_sample_extract_multi
        .type           tfhe_sample_extract_multi,@function
        .size           tfhe_sample_extract_multi,(.L_x_77 - tfhe_sample_extract_multi)
        .other          tfhe_sample_extract_multi,@"STO_CUDA_ENTRY STV_DEFAULT"
tfhe_sample_extract_multi:
.text.tfhe_sample_extract_multi:
[----:B------:R-:W-:Y:S01]  /*0000*/  LDC R1, c[0x0][0x37c] ;  /* 0x0000df00ff017b82 */ /* 0x000fe20000000800 */
[----:B------:R-:W0:Y:S07]  /*0010*/  S2R R14, SR_CTAID.Z ;  /* 0x00000000000e7919 */ /* 0x000e2e0000002700 */
[----:B------:R-:W0:Y:S08]  /*0020*/  LDC.64 R12, c[0x0][0x398] ;  /* 0x0000e600ff0c7b82 */ /* 0x000e300000000a00 */
[----:B------:R-:W1:Y:S01]  /*0030*/  S2UR UR4, SR_CTAID.Y ;  /* 0x00000000000479c3 */ /* 0x000e620000002600 */
[----:B0-----:R-:W-:-:S04]  /*0040*/  ISETP.GE.U32.AND P0, PT, R14, R13, PT ;  /* 0x0000000d0e00720c */ /* 0x001fc80003f06070 */
[----:B-1----:R-:W-:-:S13]  /*0050*/  ISETP.LE.U32.OR P0, PT, R12, UR4, P0 ;  /* 0x000000040c007c0c */ /* 0x002fda0008703470 */
[----:B------:R-:W-:Y:S05]  /*0060*/  @P0 EXIT ;  /* 0x000000000000094d */ /* 0x000fea0003800000 */
[----:B------:R-:W0:Y:S01]  /*0070*/  S2R R7, SR_CTAID.X ;  /* 0x0000000000077919 */ /* 0x000e220000002500 */
[----:B------:R-:W1:Y:S01]  /*0080*/  LDC.64 R8, c[0x0][0x3a0] ;  /* 0x0000e800ff087b82 */ /* 0x000e620000000a00 */
[----:B------:R-:W2:Y:S07]  /*0090*/  LDCU.64 UR6, c[0x0][0x358] ;  /* 0x00006b00ff0677ac */ /* 0x000eae0008000a00 */
[----:B------:R-:W3:Y:S01]  /*00a0*/  LDC.64 R4, c[0x0][0x390] ;  /* 0x0000e400ff047b82 */ /* 0x000ee20000000a00 */
[----:B------:R-:W4:Y:S07]  /*00b0*/  S2R R6, SR_TID.X ;  /* 0x0000000000067919 */ /* 0x000f2e0000002100 */
[----:B------:R-:W4:Y:S08]  /*00c0*/  LDC.64 R10, c[0x0][0x388] ;  /* 0x0000e200ff0a7b82 */ /* 0x000f300000000a00 */
[----:B------:R-:W4:Y:S01]  /*00d0*/  LDC.64 R2, c[0x0][0x380] ;  /* 0x0000e000ff027b82 */ /* 0x000f220000000a00 */
[----:B-1----:R-:W-:Y:S01]  /*00e0*/  ISETP.NE.AND P0, PT, R9, RZ, PT ;  /* 0x000000ff0900720c */ /* 0x002fe20003f05270 */
[----:B0-----:R-:W-:-:S02]  /*00f0*/  IMAD R7, R7, R12, UR4 ;  /* 0x0000000407077e24 */ /* 0x001fc4000f8e020c */
[----:B---3--:R-:W-:-:S04]  /*0100*/  IMAD.WIDE.U32 R4, R14, 0x4, R4 ;  /* 0x000000040e047825 */ /* 0x008fc800078e0004 */
[C---:B------:R-:W-:Y:S01]  /*0110*/  IMAD R14, R7.reuse, R13, R14 ;  /* 0x0000000d070e7224 */ /* 0x040fe200078e020e */
[----:B--2---:R0:W5:Y:S01]  /*0120*/  LDG.E.CONSTANT R0, desc[UR6][R4.64] ;  /* 0x0000000604007981 */ /* 0x004162000c1e9900 */
[----:B------:R-:W-:Y:S02]  /*0130*/  IMAD R12, R7, R8, RZ ;  /* 0x00000008070c7224 */ /* 0x000fe400078e02ff */
[-C--:B------:R-:W-:Y:S02]  /*0140*/  IMAD R7, R8, R9.reuse, RZ ;  /* 0x0000000908077224 */ /* 0x080fe400078e02ff */
[----:B0-----:R-:W-:Y:S02]  /*0150*/  IMAD R5, R12, R9, R12 ;  /* 0x000000090c057224 */ /* 0x001fe400078e020c */
[----:B------:R-:W-:Y:S02]  /*0160*/  IMAD R9, R14, R7, R14 ;  /* 0x000000070e097224 */ /* 0x000fe400078e020e */
[----:B----4-:R-:W-:-:S04]  /*0170*/  IMAD.WIDE.U32 R4, R5, 0x8, R10 ;  /* 0x0000000805047825 */ /* 0x010fc800078e000a */
[----:B------:R-:W-:Y:S01]  /*0180*/  IMAD.WIDE.U32 R2, R9, 0x8, R2 ;  /* 0x0000000809027825 */ /* 0x000fe200078e0002 */
[----:B------:R-:W-:Y:S06]  /*0190*/  @!P0 BRA `(.L_x_0) ;  /* 0x0000000400048947 */ /* 0x000fec0003800000 */
[----:B------:R-:W0:Y:S01]  /*01a0*/  I2F.U32.RP R9, R8 ;  /* 0x0000000800097306 */ /* 0x000e220000209000 */
[----:B------:R-:W-:Y:S01]  /*01b0*/  ISETP.NE.U32.AND P1, PT, R8, RZ, PT ;  /* 0x000000ff0800720c */ /* 0x000fe20003f25070 */
[----:B------:R-:W1:Y:S01]  /*01c0*/  LDCU UR5, c[0x0][0x360] ;  /* 0x00006c00ff0577ac */ /* 0x000e620008000800 */
[----:B------:R-:W-:-:S05]  /*01d0*/  UMOV UR4, URZ ;  /* 0x000000ff00047c82 */ /* 0x000fca0008000000 */
[----:B0-----:R-:W0:Y:S02]  /*01e0*/  MUFU.RCP R9, R9 ;  /* 0x0000000900097308 */ /* 0x001e240000001000 */
[----:B0-----:R-:W-:Y:S02]  /*01f0*/  VIADD R10, R9, 0xffffffe ;  /* 0x0ffffffe090a7836 */ /* 0x001fe40000000000 */
[----:B------:R-:W-:-:S04]  /*0200*/  IMAD.SHL.U32 R9, R8, 0x2, RZ ;  /* 0x0000000208097824 */ /* 0x000fc800078e00ff */
[----:B------:R0:W2:Y:S02]  /*0210*/  F2I.FTZ.U32.TRUNC.NTZ R11, R10 ;  /* 0x0000000a000b7305 */ /* 0x0000a4000021f000 */
[----:B0-----:R-:W-:Y:S02]  /*0220*/  HFMA2 R10, -RZ, RZ, 0, 0 ;  /* 0x00000000ff0a7431 */ /* 0x001fe400000001ff */
[----:B--2---:R-:W-:-:S04]  /*0230*/  IMAD.MOV R13, RZ, RZ, -R11 ;  /* 0x000000ffff0d7224 */ /* 0x004fc800078e0a0b */
[----:B------:R-:W-:-:S04]  /*0240*/  IMAD R13, R13, R8, RZ ;  /* 0x000000080d0d7224 */ /* 0x000fc800078e02ff */
[----:B------:R-:W-:-:S06]  /*0250*/  IMAD.HI.U32 R11, R11, R13, R10 ;  /* 0x0000000d0b0b7227 */ /* 0x000fcc00078e000a */
[----:B-----5:R-:W-:-:S04]  /*0260*/  IMAD.HI.U32 R11, R11, R0, RZ ;  /* 0x000000000b0b7227 */ /* 0x020fc800078e00ff */
[----:B------:R-:W-:-:S04]  /*0270*/  IMAD.MOV R11, RZ, RZ, -R11 ;  /* 0x000000ffff0b7224 */ /* 0x000fc800078e0a0b */
[----:B------:R-:W-:-:S05]  /*0280*/  IMAD R11, R8, R11, R0 ;  /* 0x0000000b080b7224 */ /* 0x000fca00078e0200 */
[----:B------:R-:W-:-:S13]  /*0290*/  ISETP.GE.U32.AND P0, PT, R11, R8, PT ;  /* 0x000000080b00720c */ /* 0x000fda0003f06070 */
[----:B------:R-:W-:-:S05]  /*02a0*/  @P0 IMAD.IADD R11, R11, 0x1, -R8 ;  /* 0x000000010b0b0824 */ /* 0x000fca00078e0a08 */
[----:B------:R-:W-:-:S13]  /*02b0*/  ISETP.GE.U32.AND P0, PT, R11, R8, PT ;  /* 0x000000080b00720c */ /* 0x000fda0003f06070 */
[-C--:B------:R-:W-:Y:S02]  /*02c0*/  @P0 IADD3 R11, PT, PT, R11, -R8.reuse, RZ ;  /* 0x800000080b0b0210 */ /* 0x080fe40007ffe0ff */
[----:B-1----:R-:W-:-:S07]  /*02d0*/  @!P1 LOP3.LUT R11, RZ, R8, RZ, 0x33, !PT ;  /* 0x00000008ff0b9212 */ /* 0x002fce00078e33ff */
.L_x_9:
[----:B0-----:R-:W0:Y:S01]  /*02e0*/  LDC R13, c[0x0][0x3a0] ;  /* 0x0000e800ff0d7b82 */ /* 0x001e220000000800 */
[----:B------:R-:W-:Y:S01]  /*02f0*/  BSSY.RECONVERGENT B0, `(.L_x_1) ;  /* 0x0000027000007945 */ /* 0x000fe20003800200 */
[----:B0-----:R-:W-:-:S13]  /*0300*/  ISETP.GE.U32.AND P0, PT, R6, R13, PT ;  /* 0x0000000d0600720c */ /* 0x001fda0003f06070 */
[----:B------:R-:W-:Y:S05]  /*0310*/  @P0 BRA `(.L_x_2) ;  /* 0x0000000000900947 */ /* 0x000fea0003800000 */
[----:B------:R-:W-:Y:S01]  /*0320*/  IMAD R13, R13, UR4, RZ ;  /* 0x000000040d0d7c24 */ /* 0x000fe2000f8e02ff */
[----:B------:R-:W-:-:S07]  /*0330*/  MOV R8, R6 ;  /* 0x0000000600087202 */ /* 0x000fce0000000f00 */
.L_x_8:
[----:B------:R-:W-:Y:S01]  /*0340*/  LOP3.LUT R10, RZ, R8, RZ, 0x33, !PT ;  /* 0x00000008ff0a7212 */ /* 0x000fe200078e33ff */
[----:B------:R-:W-:Y:S04]  /*0350*/  BSSY.RECONVERGENT B1, `(.L_x_3) ;  /* 0x0000007000017945 */ /* 0x000fe80003800200 */
[----:B------:R-:W-:-:S05]  /*0360*/  IMAD.IADD R10, R11, 0x1, R10 ;  /* 0x000000010b0a7824 */ /* 0x000fca00078e020a */
[----:B------:R-:W-:-:S13]  /*0370*/  ISETP.GT.AND P0, PT, R10, -0x1, PT ;  /* 0xffffffff0a00780c */ /* 0x000fda0003f04270 */
[----:B0-----:R-:W-:Y:S05]  /*0380*/  @P0 BRA `(.L_x_4) ;  /* 0x00000000000c0947 */ /* 0x001fea0003800000 */
.L_x_5:
[----:B------:R-:W-:-:S04]  /*0390*/  IADD3 R10, PT, PT, R9, R10, RZ ;  /* 0x0000000a090a7210 */ /* 0x000fc80007ffe0ff */
[----:B------:R-:W-:-:S13]  /*03a0*/  ISETP.GE.AND P0, PT, R10, RZ, PT ;  /* 0x000000ff0a00720c */ /* 0x000fda0003f06270 */
[----:B------:R-:W-:Y:S05]  /*03b0*/  @!P0 BRA `(.L_x_5) ;  /* 0xfffffffc00f48947 */ /* 0x000fea000383ffff */
.L_x_4:
[----:B------:R-:W-:Y:S05]  /*03c0*/  BSYNC.RECONVERGENT B1 ;  /* 0x0000000000017941 */ /* 0x000fea0003800200 */
.L_x_3:
[----:B------:R-:W-:Y:S01]  /*03d0*/  BSSY.RECONVERGENT B1, `(.L_x_6) ;  /* 0x0000005000017945 */ /* 0x000fe20003800200 */
.L_x_7:
[----:B------:R-:W-:Y:S01]  /*03e0*/  ISETP.GE.AND P0, PT, R10, R9, PT ;  /* 0x000000090a00720c */ /* 0x000fe20003f06270 */
[----:B------:R-:W-:Y:S01]  /*03f0*/  IMAD.MOV.U32 R15, RZ, RZ, R10 ;  /* 0x000000ffff0f7224 */ /* 0x000fe200078e000a */
[----:B------:R-:W-:-:S11]  /*0400*/  IADD3 R10, PT, PT, -R9, R10, RZ ;  /* 0x0000000a090a7210 */ /* 0x000fd60007ffe1ff */
[----:B------:R-:W-:Y:S05]  /*0410*/  @P0 BRA `(.L_x_7) ;  /* 0xfffffffc00f00947 */ /* 0x000fea000383ffff */
[----:B------:R-:W-:Y:S05]  /*0420*/  BSYNC.RECONVERGENT B1 ;  /* 0x0000000000017941 */ /* 0x000fea0003800200 */
.L_x_6:
[----:B------:R-:W0:Y:S02]  /*0430*/  LDC R12, c[0x0][0x3a0] ;  /* 0x0000e800ff0c7b82 */ /* 0x000e240000000800 */
[----:B0-----:R-:W-:-:S04]  /*0440*/  ISETP.GE.AND P0, PT, R15, R12, PT ;  /* 0x0000000c0f00720c */ /* 0x001fc80003f06270 */
[----:B------:R-:W-:-:S05]  /*0450*/  SEL R10, R12, RZ, P0 ;  /* 0x000000ff0c0a7207 */ /* 0x000fca0000000000 */
[----:B------:R-:W-:-:S05]  /*0460*/  IMAD.IADD R10, R15, 0x1, -R10 ;  /* 0x000000010f0a7824 */ /* 0x000fca00078e0a0a */
[----:B------:R-:W-:-:S04]  /*0470*/  IADD3 R15, P1, PT, R13, R10, RZ ;  /* 0x0000000a0d0f7210 */ /* 0x000fc80007f3e0ff */
[----:B------:R-:W-:Y:S02]  /*0480*/  IADD3.X R10, PT, PT, RZ, RZ, RZ, P1, !PT ;  /* 0x000000ffff0a7210 */ /* 0x000fe40000ffe4ff */
[----:B------:R-:W-:-:S04]  /*0490*/  LEA R16, P1, R15, R4, 0x3 ;  /* 0x000000040f107211 */ /* 0x000fc800078218ff */
[----:B------:R-:W-:-:S05]  /*04a0*/  LEA.HI.X R17, R15, R5, R10, 0x3, P1 ;  /* 0x000000050f117211 */ /* 0x000fca00008f1c0a */
[----:B------:R-:W2:Y:S01]  /*04b0*/  LDG.E.64.CONSTANT R14, desc[UR6][R16.64] ;  /* 0x00000006100e7981 */ /* 0x000ea2000c1e9b00 */
[----:B------:R-:W-:Y:S02]  /*04c0*/  IMAD.IADD R21, R13, 0x1, R8 ;  /* 0x000000010d157824 */ /* 0x000fe400078e0208 */
[----:B------:R-:W-:Y:S01]  /*04d0*/  VIADD R8, R8, UR5 ;  /* 0x0000000508087c36 */ /* 0x000fe20008000000 */
[----:B--2---:R-:W-:-:S04]  /*04e0*/  IADD3 R19, P1, PT, RZ, -R14, RZ ;  /* 0x8000000eff137210 */ /* 0x004fc80007f3e0ff */
[-C--:B------:R-:W-:Y:S02]  /*04f0*/  IADD3.X R23, PT, PT, RZ, ~R15.reuse, RZ, P1, !PT ;  /* 0x8000000fff177210 */ /* 0x080fe40000ffe4ff */
[----:B------:R-:W-:Y:S02]  /*0500*/  SEL R18, R19, R14, !P0 ;  /* 0x0000000e13127207 */ /* 0x000fe40004000000 */
[----:B------:R-:W-:Y:S01]  /*0510*/  SEL R19, R23, R15, !P0 ;  /* 0x0000000f17137207 */ /* 0x000fe20004000000 */
[----:B------:R-:W-:Y:S01]  /*0520*/  IMAD.WIDE.U32 R14, R21, 0x8, R2 ;  /* 0x00000008150e7825 */ /* 0x000fe200078e0002 */
[----:B------:R-:W-:-:S04]  /*0530*/  ISETP.GE.U32.AND P0, PT, R8, R12, PT ;  /* 0x0000000c0800720c */ /* 0x000fc80003f06070 */
[----:B------:R0:W-:Y:S09]  /*0540*/  STG.E.64 desc[UR6][R14.64], R18 ;  /* 0x000000120e007986 */ /* 0x0001f2000c101b06 */
[----:B------:R-:W-:Y:S05]  /*0550*/  @!P0 BRA `(.L_x_8) ;  /* 0xfffffffc00788947 */ /* 0x000fea000383ffff */
.L_x_2:
[----:B------:R-:W-:Y:S05]  /*0560*/  BSYNC.RECONVERGENT B0 ;  /* 0x0000000000007941 */ /* 0x000fea0003800200 */
.L_x_1:
[----:B------:R-:W1:Y:S01]  /*0570*/  LDCU UR8, c[0x0][0x3a4] ;  /* 0x00007480ff0877ac */ /* 0x000e620008000800 */
[----:B------:R-:W-:-:S04]  /*0580*/  UIADD3 UR4, UPT, UPT, UR4, 0x1, URZ ;  /* 0x0000000104047890 */ /* 0x000fc8000fffe0ff */
[----:B-1----:R-:W-:-:S09]  /*0590*/  UISETP.NE.AND UP0, UPT, UR4, UR8, UPT ;  /* 0x000000080400728c */ /* 0x002fd2000bf05270 */
[----:B------:R-:W-:Y:S05]  /*05a0*/  BRA.U UP0, `(.L_x_9) ;  /* 0xfffffffd004c7547 */ /* 0x000fea000b83ffff */
.L_x_0:
[----:B------:R-:W-:-:S13]  /*05b0*/  ISETP.NE.AND P0, PT, R6, RZ, PT ;  /* 0x000000ff0600720c */ /* 0x000fda0003f05270 */
[----:B------:R-:W-:Y:S05]  /*05c0*/  @P0 EXIT ;  /* 0x000000000000094d */ /* 0x000fea0003800000 */
[----:B-----5:R-:W-:-:S05]  /*05d0*/  IADD3 R9, PT, PT, R0, R7, RZ ;  /* 0x0000000700097210 */ /* 0x020fca0007ffe0ff */
[----:B------:R-:W-:-:S06]  /*05e0*/  IMAD.WIDE.U32 R4, R9, 0x8, R4 ;  /* 0x0000000809047825 */ /* 0x000fcc00078e0004 */
[----:B------:R-:W2:Y:S01]  /*05f0*/  LDG.E.64.CONSTANT R4, desc[UR6][R4.64] ;  /* 0x0000000604047981 */ /* 0x000ea2000c1e9b00 */
[----:B------:R-:W-:-:S05]  /*0600*/  IMAD.WIDE.U32 R2, R7, 0x8, R2 ;  /* 0x0000000807027825 */ /* 0x000fca00078e0002 */
[----:B--2---:R-:W-:Y:S01]  /*0610*/  STG.E.64 desc[UR6][R2.64], R4 ;  /* 0x0000000402007986 */ /* 0x004fe2000c101b06 */
[----:B------:R-:W-:Y:S05]  /*0620*/  EXIT ;  /* 0x000000000000794d */ /* 0x000fea0003800000 */
.L_x_10:
[----:B------:R-:W-:-:S00]  /*0630*/  BRA `(.L_x_10) ;  /* 0xfffffffc00fc7947 */ /* 0x000fc0000383ffff */
[----:B------:R-:W-:-:S00]  /*0640*/  NOP ;  /* 0x0000000000007918 */ /* 0x000fc00000000000 */
        /* <DEDUP_REMOVED lines=11> */
.L_x_77:


//--------------------- .text.tfhe_sample_extract_keyswitch --------------------------
	.section	.text.tfhe_sample_extract_keyswitch,"ax",@progbits
	.align	128
        .global         tfhe_sample_extract_keyswitch
        .type           tfhe_sample_extract_keyswitch,@function
        .size           tfhe_sample_extract_keyswitch,(.L_x_78 - tfhe_sample_extract_keyswitch)
        .other          tfhe_sample_extract_keyswitch,@"STO_CUDA_ENTRY STV_DEFAULT"
tfhe_sample_extract_keyswitch:
.text.tfhe_sample_extract_keyswitch:
[----:B------:R-:W-:Y:S01]  /*0000*/  LDC R1, c[0x0][0x37c] ;  /* 0x0000df00ff017b82 */ /* 0x000fe20000000800 */
[----:B------:R-:W0:Y:S07]  /*0010*/  S2R R3, SR_TID.X ;  /* 0x0000000000037919 */ /* 0x000e2e0000002100 */
[----:B------:R-:W0:Y:S08]  /*0020*/  S2UR UR4, SR_CTAID.Y ;  /* 0x00000000000479c3 */ /* 0x000e300000002600 */
[----:B------:R-:W0:Y:S08]  /*0030*/  LDC R0, c[0x0][0x360] ;  /* 0x0000d800ff007b82 */ /* 0x000e300000000800 */
[----:B------:R-:W1:Y:S01]  /*0040*/  LDC R7, c[0x0][0x3c4] ;  /* 0x0000f100ff077b82 */ /* 0x000e620000000800 */
[----:B0-----:R-:W-:-:S05]  /*0050*/  IMAD R0, R0, UR4, R3 ;  /* 0x0000000400007c24 */ /* 0x001fca000f8e0203 */
[----:B-1----:R-:W-:-:S13]  /*0060*/  ISETP.GT.U32.AND P0, PT, R0, R7, PT ;  /* 0x000000070000720c */ /* 0x002fda0003f04070 */
[----:B------:R-:W-:Y:S05]  /*0070*/  @P0 EXIT ;  /* 0x000000000000094d */ /* 0x000fea0003800000 */
[----:B------:R-:W0:Y:S01]  /*0080*/  S2R R3, SR_CTAID.X ;  /* 0x0000000000037919 */ /* 0x000e220000002500 */
[----:B------:R-:W1:Y:S01]  /*0090*/  LDC.64 R4, c[0x0][0x3a0] ;  /* 0x0000e800ff047b82 */ /* 0x000e620000000a00 */
[----:B------:R-:W-:Y:S01]  /*00a0*/  ISETP.NE.AND P0, PT, R0, R7, PT ;  /* 0x000000070000720c */ /* 0x000fe20003f05270 */
[----:B------:R-:W2:Y:S01]  /*00b0*/  LDCU.64 UR6, c[0x0][0x358] ;  /* 0x00006b00ff0677ac */ /* 0x000ea20008000a00 */
[----:B------:R-:W-:Y:S01]  /*00c0*/  BSSY.RECONVERGENT B0, `(.L_x_11) ;  /* 0x000000c000007945 */ /* 0x000fe20003800200 */
[----:B------:R-:W-:-:S04]  /*00d0*/  CS2R R14, SRZ ;  /* 0x00000000000e7805 */ /* 0x000fc8000001ff00 */
[----:B------:R-:W3:Y:S01]  /*00e0*/  LDC.64 R12, c[0x0][0x388] ;  /* 0x0000e200ff0c7b82 */ /* 0x000ee20000000a00 */
[----:B-1----:R-:W-:Y:S01]  /*00f0*/  ISETP.NE.AND P1, PT, R5, RZ, PT ;  /* 0x000000ff0500720c */ /* 0x002fe20003f25270 */
[----:B0-----:R-:W-:-:S04]  /*0100*/  IMAD R2, R3, R4, RZ ;  /* 0x0000000403027224 */ /* 0x001fc800078e02ff */
[----:B------:R-:W-:-:S04]  /*0110*/  IMAD R3, R2, R5, R2 ;  /* 0x0000000502037224 */ /* 0x000fc800078e0202 */
[----:B---3--:R-:W-:Y:S01]  /*0120*/  IMAD.WIDE.U32 R12, R3, 0x8, R12 ;  /* 0x00000008030c7825 */ /* 0x008fe200078e000c */
[----:B--2---:R-:W-:Y:S06]  /*0130*/  @P0 BRA `(.L_x_12) ;  /* 0x0000000000100947 */ /* 0x004fec0003800000 */
[----:B------:R-:W0:Y:S02]  /*0140*/  LDC R15, c[0x0][0x398] ;  /* 0x0000e600ff0f7b82 */ /* 0x000e240000000800 */
[----:B0-----:R-:W-:-:S04]  /*0150*/  IMAD R15, R4, R5, R15 ;  /* 0x00000005040f7224 */ /* 0x001fc800078e020f */
[----:B------:R-:W-:-:S06]  /*0160*/  IMAD.WIDE.U32 R14, R15, 0x8, R12 ;  /* 0x000000080f0e7825 */ /* 0x000fcc00078e000c */
[----:B------:R-:W5:Y:S02]  /*0170*/  LDG.E.64.CONSTANT R14, desc[UR6][R14.64] ;  /* 0x000000060e0e7981 */ /* 0x000f64000c1e9b00 */
.L_x_12:
[----:B------:R-:W-:Y:S05]  /*0180*/  BSYNC.RECONVERGENT B0 ;  /* 0x0000000000007941 */ /* 0x000fea0003800200 */
.L_x_11:
[----:B------:R-:W-:Y:S05]  /*0190*/  @!P1 BRA `(.L_x_13) ;  /* 0x0000001000ec9947 */ /* 0x000fea0003800000 */
[----:B------:R-:W0:Y:S01]  /*01a0*/  I2F.U32.RP R5, R4 ;  /* 0x0000000400057306 */ /* 0x000e220000209000 */
[----:B------:R-:W1:Y:S01]  /*01b0*/  LDC R6, c[0x0][0x398] ;  /* 0x0000e600ff067b82 */ /* 0x000e620000000800 */
[----:B------:R-:W-:-:S07]  /*01c0*/  ISETP.NE.U32.AND P1, PT, R4, RZ, PT ;  /* 0x000000ff0400720c */ /* 0x000fce0003f25070 */
[----:B------:R-:W2:Y:S01]  /*01d0*/  LDC R8, c[0x0][0x3c8] ;  /* 0x0000f200ff087b82 */ /* 0x000ea20000000800 */
[----:B0-----:R-:W0:Y:S02]  /*01e0*/  MUFU.RCP R5, R5 ;  /* 0x0000000500057308 */ /* 0x001e240000001000 */
[----:B0-----:R-:W-:Y:S02]  /*01f0*/  VIADD R2, R5, 0xffffffe ;  /* 0x0ffffffe05027836 */ /* 0x001fe40000000000 */
[----:B------:R-:W-:Y:S01]  /*0200*/  VIADD R5, R7, 0x1 ;  /* 0x0000000107057836 */ /* 0x000fe20000000000 */
[----:B--2---:R-:W-:-:S03]  /*0210*/  LOP3.LUT R7, R8, 0xfffffffc, RZ, 0xc0, !PT ;  /* 0xfffffffc08077812 */ /* 0x004fc600078ec0ff */
[----:B------:R0:W2:Y:S02]  /*0220*/  F2I.FTZ.U32.TRUNC.NTZ R3, R2 ;  /* 0x0000000200037305 */ /* 0x0000a4000021f000 */
[----:B0-----:R-:W-:Y:S02]  /*0230*/  IMAD.MOV.U32 R2, RZ, RZ, RZ ;  /* 0x000000ffff027224 */ /* 0x001fe400078e00ff */
[----:B--2---:R-:W-:-:S04]  /*0240*/  IMAD.MOV R9, RZ, RZ, -R3 ;  /* 0x000000ffff097224 */ /* 0x004fc800078e0a03 */
[----:B------:R-:W-:-:S04]  /*0250*/  IMAD R9, R9, R4, RZ ;  /* 0x0000000409097224 */ /* 0x000fc800078e02ff */
[----:B------:R-:W-:-:S04]  /*0260*/  IMAD.HI.U32 R3, R3, R9, R2 ;  /* 0x0000000903037227 */ /* 0x000fc800078e0002 */
[----:B------:R-:W-:Y:S02]  /*0270*/  IMAD.SHL.U32 R2, R4, 0x2, RZ ;  /* 0x0000000204027824 */ /* 0x000fe400078e00ff */
[----:B-1----:R-:W-:-:S04]  /*0280*/  IMAD.HI.U32 R3, R3, R6, RZ ;  /* 0x0000000603037227 */ /* 0x002fc800078e00ff */
[----:B------:R-:W-:-:S04]  /*0290*/  IMAD.MOV R3, RZ, RZ, -R3 ;  /* 0x000000ffff037224 */ /* 0x000fc800078e0a03 */
[----:B------:R-:W-:Y:S02]  /*02a0*/  IMAD R3, R4, R3, R6 ;  /* 0x0000000304037224 */ /* 0x000fe400078e0206 */
[----:B------:R-:W-:-:S03]  /*02b0*/  IMAD.MOV.U32 R6, RZ, RZ, RZ ;  /* 0x000000ffff067224 */ /* 0x000fc600078e00ff */
[----:B------:R-:W-:-:S13]  /*02c0*/  ISETP.GE.U32.AND P0, PT, R3, R4, PT ;  /* 0x000000040300720c */ /* 0x000fda0003f06070 */
[----:B------:R-:W-:-:S05]  /*02d0*/  @P0 IMAD.IADD R3, R3, 0x1, -R4 ;  /* 0x0000000103030824 */ /* 0x000fca00078e0a04 */
[----:B------:R-:W-:-:S13]  /*02e0*/  ISETP.GE.U32.AND P0, PT, R3, R4, PT ;  /* 0x000000040300720c */ /* 0x000fda0003f06070 */
[----:B------:R-:W-:Y:S01]  /*02f0*/  @P0 IMAD.IADD R3, R3, 0x1, -R4 ;  /* 0x0000000103030824 */ /* 0x000fe200078e0a04 */
[----:B------:R-:W-:Y:S02]  /*0300*/  @!P1 LOP3.LUT R3, RZ, R4, RZ, 0x33, !PT ;  /* 0x00000004ff039212 */ /* 0x000fe400078e33ff */
[----:B------:R-:W-:-:S07]  /*0310*/  VIMNMX.U32 R4, PT, PT, R4, 0x1, !PT ;  /* 0x0000000104047848 */ /* 0x000fce0007fe0000 */
.L_x_30:
[----:B------:R-:W-:-:S07]  /*0320*/  IMAD.MOV.U32 R9, RZ, RZ, RZ ;  /* 0x000000ffff097224 */ /* 0x000fce00078e00ff */
.L_x_29:
[----:B------:R-:W-:-:S05]  /*0330*/  LOP3.LUT R8, RZ, R9, RZ, 0x33, !PT ;  /* 0x00000009ff087212 */ /* 0x000fca00078e33ff */
[----:B------:R-:W-:-:S05]  /*0340*/  IMAD.IADD R11, R3, 0x1, R8 ;  /* 0x00000001030b7824 */ /* 0x000fca00078e0208 */
[----:B------:R-:W-:-:S13]  /*0350*/  ISETP.GT.AND P0, PT, R11, -0x1, PT ;  /* 0xffffffff0b00780c */ /* 0x000fda0003f04270 */
[----:B------:R-:W-:Y:S05]  /*0360*/  @P0 BRA `(.L_x_14) ;  /* 0x00000000000c0947 */ /* 0x000fea0003800000 */
.L_x_15:
[----:B------:R-:W-:-:S05]  /*0370*/  IMAD.IADD R11, R2, 0x1, R11 ;  /* 0x00000001020b7824 */ /* 0x000fca00078e020b */
[----:B------:R-:W-:-:S13]  /*0380*/  ISETP.GE.AND P0, PT, R11, RZ, PT ;  /* 0x000000ff0b00720c */ /* 0x000fda0003f06270 */
[----:B------:R-:W-:Y:S05]  /*0390*/  @!P0 BRA `(.L_x_15) ;  /* 0xfffffffc00f48947 */ /* 0x000fea000383ffff */
.L_x_14:
[C---:B------:R-:W-:Y:S01]  /*03a0*/  ISETP.GE.AND P0, PT, R11.reuse, R2, PT ;  /* 0x000000020b00720c */ /* 0x040fe20003f06270 */
[----:B------:R-:W-:Y:S02]  /*03b0*/  IMAD.MOV.U32 R19, RZ, RZ, R11 ;  /* 0x000000ffff137224 */ /* 0x000fe400078e000b */
[----:B------:R-:W-:-:S10]  /*03c0*/  IMAD.IADD R11, R11, 0x1, -R2 ;  /* 0x000000010b0b7824 */ /* 0x000fd400078e0a02 */
[----:B------:R-:W-:Y:S05]  /*03d0*/  @P0 BRA `(.L_x_14) ;  /* 0xfffffffc00f00947 */ /* 0x000fea000383ffff */
[----:B------:R-:W0:Y:S02]  /*03e0*/  LDC R17, c[0x0][0x3c8] ;  /* 0x0000f200ff117b82 */ /* 0x000e240000000800 */
[----:B0-----:R-:W-:-:S13]  /*03f0*/  ISETP.NE.AND P0, PT, R17, RZ, PT ;  /* 0x000000ff1100720c */ /* 0x001fda0003f05270 */
[----:B------:R-:W-:Y:S05]  /*0400*/  @!P0 BRA `(.L_x_16) ;  /* 0x0000001000348947 */ /* 0x000fea0003800000 */
[----:B------:R-:W0:Y:S02]  /*0410*/  LDC R16, c[0x0][0x3a0] ;  /* 0x0000e800ff107b82 */ /* 0x000e240000000800 */
[----:B0-----:R-:W-:-:S04]  /*0420*/  ISETP.GE.AND P0, PT, R19, R16, PT ;  /* 0x000000101300720c */ /* 0x001fc80003f06270 */
[----:B------:R-:W-:Y:S01]  /*0430*/  SEL R8, R16, RZ, P0 ;  /* 0x000000ff10087207 */ /* 0x000fe20000000000 */
[----:B------:R-:W-:-:S04]  /*0440*/  IMAD R16, R6, R16, RZ ;  /* 0x0000001006107224 */ /* 0x000fc800078e02ff */
[----:B------:R-:W-:-:S05]  /*0450*/  IMAD.IADD R8, R19, 0x1, -R8 ;  /* 0x0000000113087824 */ /* 0x000fca00078e0a08 */
[----:B------:R-:W-:-:S05]  /*0460*/  IADD3 R11, P1, PT, R8, R16, RZ ;  /* 0x00000010080b7210 */ /* 0x000fca0007f3e0ff */
[----:B------:R-:W-:Y:S01]  /*0470*/  IMAD.X R8, RZ, RZ, RZ, P1 ;  /* 0x000000ffff087224 */ /* 0x000fe200008e06ff */
[----:B------:R-:W-:-:S04]  /*0480*/  LEA R20, P1, R11, R12, 0x3 ;  /* 0x0000000c0b147211 */ /* 0x000fc800078218ff */
[----:B------:R-:W-:-:S05]  /*0490*/  LEA.HI.X R21, R11, R13, R8, 0x3, P1 ;  /* 0x0000000d0b157211 */ /* 0x000fca00008f1c08 */
[----:B------:R-:W2:Y:S01]  /*04a0*/  LDG.E.64.CONSTANT R10, desc[UR6][R20.64] ;  /* 0x00000006140a7981 */ /* 0x000ea2000c1e9b00 */
[----:B------:R-:W-:Y:S02]  /*04b0*/  ISETP.GE.U32.AND P1, PT, R17, 0x4, PT ;  /* 0x000000041100780c */ /* 0x000fe40003f26070 */
[----:B--2---:R-:W-:-:S04]  /*04c0*/  IADD3 R19, P2, PT, RZ, -R10, RZ ;  /* 0x8000000aff137210 */ /* 0x004fc80007f5e0ff */
[----:B------:R-:W-:Y:S01]  /*04d0*/  SEL R8, R19, R10, !P0 ;  /* 0x0000000a13087207 */ /* 0x000fe20004000000 */
[----:B------:R-:W-:Y:S02]  /*04e0*/  IMAD.X R23, RZ, RZ, ~R11, P2 ;  /* 0x000000ffff177224 */ /* 0x000fe400010e0e0b */
[----:B------:R-:W-:Y:S02]  /*04f0*/  IMAD.MOV.U32 R19, RZ, RZ, RZ ;  /* 0x000000ffff137224 */ /* 0x000fe400078e00ff */
[----:B------:R-:W-:Y:S01]  /*0500*/  IMAD.IADD R10, R16, 0x1, R9 ;  /* 0x00000001100a7824 */ /* 0x000fe200078e0209 */
[----:B------:R-:W-:Y:S01]  /*0510*/  SEL R11, R23, R11, !P0 ;  /* 0x0000000b170b7207 */ /* 0x000fe20004000000 */
[----:B------:R-:W-:Y:S06]  /*0520*/  @!P1 BRA `(.L_x_17) ;  /* 0x0000000800209947 */ /* 0x000fec0003800000 */
[CC--:B------:R-:W-:Y:S01]  /*0530*/  IMAD R18, R10.reuse, R17.reuse, 0x1 ;  /* 0x000000010a127424 */ /* 0x0c0fe200078e0211 */
[----:B------:R-:W0:Y:S01]  /*0540*/  LDCU.64 UR8, c[0x0][0x3e0] ;  /* 0x00007c00ff0877ac */ /* 0x000e220008000a00 */
[CC--:B------:R-:W-:Y:S02]  /*0550*/  IMAD R19, R10.reuse, R17.reuse, 0x2 ;  /* 0x000000020a137424 */ /* 0x0c0fe400078e0211 */
[----:B------:R-:W-:Y:S01]  /*0560*/  IMAD R20, R10, R17, 0x3 ;  /* 0x000000030a147424 */ /* 0x000fe200078e0211 */
[----:B------:R-:W1:Y:S01]  /*0570*/  LDCU.64 UR4, c[0x0][0x3d8] ;  /* 0x00007b00ff0477ac */ /* 0x000e620008000a00 */
[----:B------:R-:W-:-:S07]  /*0580*/  IMAD.MOV.U32 R21, RZ, RZ, RZ ;  /* 0x000000ffff157224 */ /* 0x000fce00078e00ff */
.L_x_23:
[----:B------:R-:W2:Y:S01]  /*0590*/  LDC R22, c[0x0][0x3e8] ;  /* 0x0000fa00ff167b82 */ /* 0x000ea20000000800 */
[----:B------:R-:W-:-:S05]  /*05a0*/  LOP3.LUT R17, RZ, R21, RZ, 0x33, !PT ;  /* 0x00000015ff117212 */ /* 0x000fca00078e33ff */
[----:B--2---:R-:W-:-:S05]  /*05b0*/  IMAD R16, R17, R22, 0x40 ;  /* 0x0000004011107424 */ /* 0x004fca00078e0216 */
[-CC-:B------:R-:W-:Y:S02]  /*05c0*/  SHF.R.U64 R23, R8, R16.reuse, R11.reuse ;  /* 0x0000001008177219 */ /* 0x180fe4000000120b */
[----:B------:R-:W-:Y:S02]  /*05d0*/  SHF.R.U32.HI R25, RZ, R16, R11 ;  /* 0x00000010ff197219 */ /* 0x000fe4000001160b */
[----:B-1----:R-:W-:-:S04]  /*05e0*/  IADD3 R23, P0, PT, R23, UR4, RZ ;  /* 0x0000000417177c10 */ /* 0x002fc8000ff1e0ff */
[----:B------:R-:W-:Y:S02]  /*05f0*/  IADD3.X R25, PT, PT, R25, UR5, RZ, P0, !PT ;  /* 0x0000000519197c10 */ /* 0x000fe400087fe4ff */
[----:B0-----:R-:W-:Y:S02]  /*0600*/  LOP3.LUT R23, R23, UR8, RZ, 0xc0, !PT ;  /* 0x0000000817177c12 */ /* 0x001fe4000f8ec0ff */
[----:B------:R-:W-:Y:S02]  /*0610*/  LOP3.LUT R25, R25, UR9, RZ, 0xc0, !PT ;  /* 0x0000000919197c12 */ /* 0x000fe4000f8ec0ff */
[----:B------:R-:W-:-:S04]  /*0620*/  IADD3 R23, P0, PT, R23, -UR4, RZ ;  /* 0x8000000417177c10 */ /* 0x000fc8000ff1e0ff */
[----:B------:R-:W-:Y:S02]  /*0630*/  IADD3.X R25, PT, PT, R25, ~UR5, RZ, P0, !PT ;  /* 0x8000000519197c10 */ /* 0x000fe400087fe4ff */
[----:B------:R-:W-:-:S04]  /*0640*/  ISETP.NE.U32.AND P0, PT, R23, RZ, PT ;  /* 0x000000ff1700720c */ /* 0x000fc80003f05070 */
[----:B------:R-:W-:-:S13]  /*0650*/  ISETP.NE.AND.EX P0, PT, R25, RZ, PT, P0 ;  /* 0x000000ff1900720c */ /* 0x000fda0003f05300 */
[----:B------:R-:W-:Y:S05]  /*0660*/  @!P0 BRA `(.L_x_18) ;  /* 0x0000000000488947 */ /* 0x000fea0003800000 */
[----:B------:R-:W0:Y:S08]  /*0670*/  LDC R24, c[0x0][0x3c8] ;  /* 0x0000f200ff187b82 */ /* 0x000e300000000800 */
[----:B------:R-:W1:Y:S01]  /*0680*/  LDC.64 R16, c[0x0][0x390] ;  /* 0x0000e400ff107b82 */ /* 0x000e620000000a00 */
[----:B0-----:R-:W-:-:S04]  /*0690*/  IMAD R24, R10, R24, R21 ;  /* 0x000000180a187224 */ /* 0x001fc800078e0215 */
[----:B------:R-:W-:-:S04]  /*06a0*/  IMAD R27, R24, R5, R0 ;  /* 0x00000005181b7224 */ /* 0x000fc800078e0200 */
[----:B-1----:R-:W-:-:S05]  /*06b0*/  IMAD.WIDE.U32 R26, R27, 0x8, R16 ;  /* 0x000000081b1a7825 */ /* 0x002fca00078e0010 */
[----:B------:R-:W2:Y:S01]  /*06c0*/  LDG.E.64.CONSTANT R16, desc[UR6][R26.64] ;  /* 0x000000061a107981 */ /* 0x000ea2000c1e9b00 */
[----:B------:R-:W-:-:S04]  /*06d0*/  ISETP.GE.U32.AND P0, PT, R23, 0x1, PT ;  /* 0x000000011700780c */ /* 0x000fc80003f06070 */
[----:B------:R-:W-:Y:S02]  /*06e0*/  ISETP.GE.AND.EX P0, PT, R25, RZ, PT, P0 ;  /* 0x000000ff1900720c */ /* 0x000fe40003f06300 */
[----:B--2---:R-:W-:-:S05]  /*06f0*/  IADD3 R16, P1, PT, RZ, -R16, RZ ;  /* 0x80000010ff107210 */ /* 0x004fca0007f3e0ff */
[----:B------:R-:W-:-:S04]  /*0700*/  IMAD.X R24, RZ, RZ, ~R17, P1 ;  /* 0x000000ffff187224 */ /* 0x000fc800008e0e11 */
[----:B------:R-:W-:-:S04]  /*0710*/  IMAD R17, R24, R23, RZ ;  /* 0x0000001718117224 */ /* 0x000fc800078e02ff */
[-C--:B------:R-:W-:Y:S02]  /*0720*/  IMAD R17, R25, R16.reuse, R17 ;  /* 0x0000001019117224 */ /* 0x080fe400078e0211 */
[----:B-----5:R-:W-:-:S04]  /*0730*/  @P0 IMAD.WIDE.U32 R24, R23, R16, R14 ;  /* 0x0000001017180225 */ /* 0x020fc800078e000e */
[----:B------:R-:W-:Y:S02]  /*0740*/  @P0 IMAD.MOV.U32 R14, RZ, RZ, R24 ;  /* 0x000000ffff0e0224 */ /* 0x000fe400078e0018 */
[----:B------:R-:W-:Y:S02]  /*0750*/  @P0 IMAD.IADD R15, R25, 0x1, R17 ;  /* 0x00000001190f0824 */ /* 0x000fe400078e0211 */
[----:B------:R-:W-:-:S04]  /*0760*/  @!P0 IMAD.WIDE.U32 R24, R23, R16, R14 ;  /* 0x0000001017188225 */ /* 0x000fc800078e000e */
[----:B------:R-:W-:Y:S02]  /*0770*/  @!P0 IMAD.IADD R15, R25, 0x1, R17 ;  /* 0x00000001190f8824 */ /* 0x000fe400078e0211 */
[----:B------:R-:W-:-:S07]  /*0780*/  @!P0 IMAD.MOV.U32 R14, RZ, RZ, R24 ;  /* 0x000000ffff0e8224 */ /* 0x000fce00078e0018 */
.L_x_18:
[----:B------:R-:W-:-:S05]  /*0790*/  IADD3 R17, PT, PT, -R21, -0x2, RZ ;  /* 0xfffffffe15117810 */ /* 0x000fca0007ffe1ff */
[----:B------:R-:W-:-:S05]  /*07a0*/  IMAD R16, R17, R22, 0x40 ;  /* 0x0000004011107424 */ /* 0x000fca00078e0216 */
[-CC-:B------:R-:W-:Y:S02]  /*07b0*/  SHF.R.U64 R23, R8, R16.reuse, R11.reuse ;  /* 0x0000001008177219 */ /* 0x180fe4000000120b */
[----:B------:R-:W-:Y:S02]  /*07c0*/  SHF.R.U32.HI R25, RZ, R16, R11 ;  /* 0x00000010ff197219 */ /* 0x000fe4000001160b */
[----:B------:R-:W-:-:S04]  /*07d0*/  IADD3 R23, P0, PT, R23, UR4, RZ ;  /* 0x0000000417177c10 */ /* 0x000fc8000ff1e0ff */
[----:B------:R-:W-:Y:S02]  /*07e0*/  IADD3.X R25, PT, PT, R25, UR5, RZ, P0, !PT ;  /* 0x0000000519197c10 */ /* 0x000fe400087fe4ff */
[----:B------:R-:W-:Y:S02]  /*07f0*/  LOP3.LUT R23, R23, UR8, RZ, 0xc0, !PT ;  /* 0x0000000817177c12 */ /* 0x000fe4000f8ec0ff */
[----:B------:R-:W-:Y:S02]  /*0800*/  LOP3.LUT R25, R25, UR9, RZ, 0xc0, !PT ;  /* 0x0000000919197c12 */ /* 0x000fe4000f8ec0ff */
[----:B------:R-:W-:-:S04]  /*0810*/  IADD3 R23, P0, PT, R23, -UR4, RZ ;  /* 0x8000000417177c10 */ /* 0x000fc8000ff1e0ff */
[----:B------:R-:W-:Y:S02]  /*0820*/  IADD3.X R25, PT, PT, R25, ~UR5, RZ, P0, !PT ;  /* 0x8000000519197c10 */ /* 0x000fe400087fe4ff */
[----:B------:R-:W-:-:S04]  /*0830*/  ISETP.NE.U32.AND P0, PT, R23, RZ, PT ;  /* 0x000000ff1700720c */ /* 0x000fc80003f05070 */
[----:B------:R-:W-:-:S13]  /*0840*/  ISETP.NE.AND.EX P0, PT, R25, RZ, PT, P0 ;  /* 0x000000ff1900720c */ /* 0x000fda0003f05300 */
[----:B------:R-:W-:Y:S05]  /*0850*/  @!P0 BRA `(.L_x_19) ;  /* 0x0000000000448947 */ /* 0x000fea0003800000 */
[----:B------:R-:W0:Y:S01]  /*0860*/  LDC.64 R16, c[0x0][0x390] ;  /* 0x0000e400ff107b82 */ /* 0x000e220000000a00 */
[----:B------:R-:W-:-:S04]  /*0870*/  IMAD.IADD R24, R18, 0x1, R21 ;  /* 0x0000000112187824 */ /* 0x000fc800078e0215 */
[----:B------:R-:W-:-:S04]  /*0880*/  IMAD R27, R24, R5, R0 ;  /* 0x00000005181b7224 */ /* 0x000fc800078e0200 */
[----:B0-----:R-:W-:-:S05]  /*0890*/  IMAD.WIDE.U32 R26, R27, 0x8, R16 ;  /* 0x000000081b1a7825 */ /* 0x001fca00078e0010 */
[----:B------:R-:W2:Y:S01]  /*08a0*/  LDG.E.64.CONSTANT R16, desc[UR6][R26.64] ;  /* 0x000000061a107981 */ /* 0x000ea2000c1e9b00 */
[----:B------:R-:W-:-:S04]  /*08b0*/  ISETP.GT.U32.AND P0, PT, R23, RZ, PT ;  /* 0x000000ff1700720c */ /* 0x000fc80003f04070 */
[----:B------:R-:W-:Y:S02]  /*08c0*/  ISETP.GT.AND.EX P0, PT, R25, RZ, PT, P0 ;  /* 0x000000ff1900720c */ /* 0x000fe40003f04300 */
[----:B--2---:R-:W-:-:S05]  /*08d0*/  IADD3 R16, P1, PT, RZ, -R16, RZ ;  /* 0x80000010ff107210 */ /* 0x004fca0007f3e0ff */
[----:B------:R-:W-:-:S04]  /*08e0*/  IMAD.X R24, RZ, RZ, ~R17, P1 ;  /* 0x000000ffff187224 */ /* 0x000fc800008e0e11 */
[----:B------:R-:W-:-:S04]  /*08f0*/  IMAD R17, R24, R23, RZ ;  /* 0x0000001718117224 */ /* 0x000fc800078e02ff */
[-C--:B------:R-:W-:Y:S02]  /*0900*/  IMAD R17, R25, R16.reuse, R17 ;  /* 0x0000001019117224 */ /* 0x080fe400078e0211 */
[----:B-----5:R-:W-:-:S04]  /*0910*/  @!P0 IMAD.WIDE.U32 R24, R23, R16, R14 ;  /* 0x0000001017188225 */ /* 0x020fc800078e000e */
[----:B------:R-:W-:Y:S02]  /*0920*/  @!P0 IMAD.MOV.U32 R14, RZ, RZ, R24 ;  /* 0x000000ffff0e8224 */ /* 0x000fe400078e0018 */
[----:B------:R-:W-:Y:S02]  /*0930*/  @!P0 IMAD.IADD R15, R25, 0x1, R17 ;  /* 0x00000001190f8824 */ /* 0x000fe400078e0211 */
[----:B------:R-:W-:-:S04]  /*0940*/  @P0 IMAD.WIDE.U32 R24, R23, R16, R14 ;  /* 0x0000001017180225 */ /* 0x000fc800078e000e */
[----:B------:R-:W-:Y:S02]  /*0950*/  @P0 IMAD.IADD R15, R25, 0x1, R17 ;  /* 0x00000001190f0824 */ /* 0x000fe400078e0211 */
[----:B------:R-:W-:-:S07]  /*0960*/  @P0 IMAD.MOV.U32 R14, RZ, RZ, R24 ;  /* 0x000000ffff0e0224 */ /* 0x000fce00078e0018 */
.L_x_19:
[----:B------:R-:W-:-:S05]  /*0970*/  IADD3 R17, PT, PT, -R21, -0x3, RZ ;  /* 0xfffffffd15117810 */ /* 0x000fca0007ffe1ff */
[----:B------:R-:W-:Y:S01]  /*0980*/  IMAD R16, R17, R22, 0x40 ;  /* 0x0000004011107424 */ /* 0x000fe200078e0216 */
[----:B------:R-:W-:-:S04]  /*0990*/  IADD3 R17, PT, PT, -R21, -0x4, RZ ;  /* 0xfffffffc15117810 */ /* 0x000fc80007ffe1ff */
[--C-:B------:R-:W-:Y:S01]  /*09a0*/  SHF.R.U64 R23, R8, R16, R11.reuse ;  /* 0x0000001008177219 */ /* 0x100fe2000000120b */
[----:B------:R-:W-:Y:S01]  /*09b0*/  IMAD R22, R17, R22, 0x40 ;  /* 0x0000004011167424 */ /* 0x000fe200078e0216 */
        /* <DEDUP_REMOVED lines=27> */
.L_x_20:
        /* <DEDUP_REMOVED lines=14> */
[----:B0-----:R-:W-:-:S06]  /*0c50*/  IMAD.WIDE.U32 R16, R25, 0x8, R16 ;  /* 0x0000000819107825 */ /* 0x001fcc00078e0010 */
[----:B------:R-:W5:Y:S01]  /*0c60*/  LDG.E.64.CONSTANT R16, desc[UR6][R16.64] ;  /* 0x0000000610107981 */ /* 0x000f62000c1e9b00 */
[----:B------:R-:W-:-:S04]  /*0c70*/  ISETP.GT.U32.AND P0, PT, R23, RZ, PT ;  /* 0x000000ff1700720c */ /* 0x000fc80003f04070 */
[----:B------:R-:W-:-:S13]  /*0c80*/  ISETP.GT.AND.EX P0, PT, R22, RZ, PT, P0 ;  /* 0x000000ff1600720c */ /* 0x000fda0003f04300 */
[----:B------:R-:W-:Y:S05]  /*0c90*/  @P0 BRA `(.L_x_22) ;  /* 0x00000000001c0947 */ /* 0x000fea0003800000 */
[----:B-----5:R-:W-:-:S05]  /*0ca0*/  IADD3 R25, P0, PT, RZ, -R16, RZ ;  /* 0x80000010ff197210 */ /* 0x020fca0007f1e0ff */
[----:B------:R-:W-:Y:S02]  /*0cb0*/  IMAD.X R16, RZ, RZ, ~R17, P0 ;  /* 0x000000ffff107224 */ /* 0x000fe400000e0e11 */
[----:B------:R-:W-:-:S04]  /*0cc0*/  IMAD.WIDE.U32 R14, R23, R25, R14 ;  /* 0x00000019170e7225 */ /* 0x000fc800078e000e */
[----:B------:R-:W-:-:S04]  /*0cd0*/  IMAD R16, R16, R23, RZ ;  /* 0x0000001710107224 */ /* 0x000fc800078e02ff */
[----:B------:R-:W-:-:S04]  /*0ce0*/  IMAD R25, R22, R25, R16 ;  /* 0x0000001916197224 */ /* 0x000fc800078e0210 */
[----:B------:R-:W-:Y:S01]  /*0cf0*/  IMAD.IADD R15, R15, 0x1, R25 ;  /* 0x000000010f0f7824 */ /* 0x000fe200078e0219 */
[----:B------:R-:W-:Y:S06]  /*0d00*/  BRA `(.L_x_21) ;  /* 0x0000000000187947 */ /* 0x000fec0003800000 */
.L_x_22:
[----:B-----5:R-:W-:-:S05]  /*0d10*/  IADD3 R25, P0, PT, RZ, -R16, RZ ;  /* 0x80000010ff197210 */ /* 0x020fca0007f1e0ff */
[----:B------:R-:W-:Y:S02]  /*0d20*/  IMAD.X R16, RZ, RZ, ~R17, P0 ;  /* 0x000000ffff107224 */ /* 0x000fe400000e0e11 */
[----:B------:R-:W-:-:S04]  /*0d30*/  IMAD.WIDE.U32 R14, R23, R25, R14 ;  /* 0x00000019170e7225 */ /* 0x000fc800078e000e */
[----:B------:R-:W-:-:S04]  /*0d40*/  IMAD R16, R16, R23, RZ ;  /* 0x0000001710107224 */ /* 0x000fc800078e02ff */
[----:B------:R-:W-:-:S04]  /*0d50*/  IMAD R25, R22, R25, R16 ;  /* 0x0000001916197224 */ /* 0x000fc800078e0210 */
[----:B------:R-:W-:-:S07]  /*0d60*/  IMAD.IADD R15, R15, 0x1, R25 ;  /* 0x000000010f0f7824 */ /* 0x000fce00078e0219 */
.L_x_21:
[----:B------:R-:W-:-:S05]  /*0d70*/  VIADD R21, R21, 0x4 ;  /* 0x0000000415157836 */ /* 0x000fca0000000000 */
[----:B------:R-:W-:-:S13]  /*0d80*/  ISETP.NE.AND P0, PT, R21, R7, PT ;  /* 0x000000071500720c */ /* 0x000fda0003f05270 */
[----:B------:R-:W-:Y:S05]  /*0d90*/  @P0 BRA `(.L_x_23) ;  /* 0xfffffff400fc0947 */ /* 0x000fea000383ffff */
[----:B------:R-:W-:-:S07]  /*0da0*/  IMAD.MOV.U32 R19, RZ, RZ, R7 ;  /* 0x000000ffff137224 */ /* 0x000fce00078e0007 */
.L_x_17:
[----:B------:R-:W0:Y:S02]  /*0db0*/  LDC R20, c[0x0][0x3c8] ;  /* 0x0000f200ff147b82 */ /* 0x000e240000000800 */
[----:B0-----:R-:W-:-:S13]  /*0dc0*/  LOP3.LUT P0, RZ, R20, 0x3, RZ, 0xc0, !PT ;  /* 0x0000000314ff7812 */ /* 0x001fda000780c0ff */
[----:B------:R-:W-:Y:S05]  /*0dd0*/  @!P0 BRA `(.L_x_16) ;  /* 0x0000000400c08947 */ /* 0x000fea0003800000 */
[----:B------:R-:W0:Y:S01]  /*0de0*/  LDC R21, c[0x0][0x3e8] ;  /* 0x0000fa00ff157b82 */ /* 0x000e220000000800 */
[----:B------:R-:W1:Y:S01]  /*0df0*/  LDCU.64 UR4, c[0x0][0x3d8] ;  /* 0x00007b00ff0477ac */ /* 0x000e620008000a00 */
[----:B------:R-:W-:Y:S01]  /*0e00*/  LOP3.LUT R16, RZ, R19, RZ, 0x33, !PT ;  /* 0x00000013ff107212 */ /* 0x000fe200078e33ff */
[----:B------:R-:W2:Y:S04]  /*0e10*/  LDCU.64 UR8, c[0x0][0x3e0] ;  /* 0x00007c00ff0877ac */ /* 0x000ea80008000a00 */
[----:B0-----:R-:W-:-:S05]  /*0e20*/  IMAD R16, R16, R21, 0x40 ;  /* 0x0000004010107424 */ /* 0x001fca00078e0215 */
[-CC-:B------:R-:W-:Y:S02]  /*0e30*/  SHF.R.U64 R23, R8, R16.reuse, R11.reuse ;  /* 0x0000001008177219 */ /* 0x180fe4000000120b */
[----:B------:R-:W-:Y:S02]  /*0e40*/  SHF.R.U32.HI R18, RZ, R16, R11 ;  /* 0x00000010ff127219 */ /* 0x000fe4000001160b */
[----:B-1----:R-:W-:-:S04]  /*0e50*/  IADD3 R23, P0, PT, R23, UR4, RZ ;  /* 0x0000000417177c10 */ /* 0x002fc8000ff1e0ff */
[----:B------:R-:W-:Y:S02]  /*0e60*/  IADD3.X R18, PT, PT, R18, UR5, RZ, P0, !PT ;  /* 0x0000000512127c10 */ /* 0x000fe400087fe4ff */
[----:B--2---:R-:W-:Y:S02]  /*0e70*/  LOP3.LUT R23, R23, UR8, RZ, 0xc0, !PT ;  /* 0x0000000817177c12 */ /* 0x004fe4000f8ec0ff */
[----:B------:R-:W-:Y:S02]  /*0e80*/  LOP3.LUT R18, R18, UR9, RZ, 0xc0, !PT ;  /* 0x0000000912127c12 */ /* 0x000fe4000f8ec0ff */
[----:B------:R-:W-:-:S04]  /*0e90*/  IADD3 R23, P0, PT, R23, -UR4, RZ ;  /* 0x8000000417177c10 */ /* 0x000fc8000ff1e0ff */
[----:B------:R-:W-:Y:S02]  /*0ea0*/  IADD3.X R18, PT, PT, R18, ~UR5, RZ, P0, !PT ;  /* 0x8000000512127c10 */ /* 0x000fe400087fe4ff */
[----:B------:R-:W-:-:S04]  /*0eb0*/  ISETP.NE.U32.AND P0, PT, R23, RZ, PT ;  /* 0x000000ff1700720c */ /* 0x000fc80003f05070 */
[----:B------:R-:W-:-:S13]  /*0ec0*/  ISETP.NE.AND.EX P0, PT, R18, RZ, PT, P0 ;  /* 0x000000ff1200720c */ /* 0x000fda0003f05300 */
[----:B------:R-:W-:Y:S05]  /*0ed0*/  @!P0 BRA `(.L_x_24) ;  /* 0x0000000000548947 */ /* 0x000fea0003800000 */
[----:B------:R-:W0:Y:S01]  /*0ee0*/  LDC.64 R16, c[0x0][0x390] ;  /* 0x0000e400ff107b82 */ /* 0x000e220000000a00 */
[----:B------:R-:W-:-:S04]  /*0ef0*/  IMAD R22, R10, R20, R19 ;  /* 0x000000140a167224 */ /* 0x000fc800078e0213 */
        /* <DEDUP_REMOVED lines=13> */
.L_x_25:
[----:B-----5:R-:W-:-:S05]  /*0fd0*/  IADD3 R25, P0, PT, RZ, -R16, RZ ;  /* 0x80000010ff197210 */ /* 0x020fca0007f1e0ff */
[----:B------:R-:W-:Y:S02]  /*0fe0*/  IMAD.X R16, RZ, RZ, ~R17, P0 ;  /* 0x000000ffff107224 */ /* 0x000fe400000e0e11 */
[----:B------:R-:W-:-:S04]  /*0ff0*/  IMAD.WIDE.U32 R14, R23, R25, R14 ;  /* 0x00000019170e7225 */ /* 0x000fc800078e000e */
[----:B------:R-:W-:-:S04]  /*1000*/  IMAD R16, R16, R23, RZ ;  /* 0x0000001710107224 */ /* 0x000fc800078e02ff */
[----:B------:R-:W-:-:S04]  /*1010*/  IMAD R25, R18, R25, R16 ;  /* 0x0000001912197224 */ /* 0x000fc800078e0210 */
[----:B------:R-:W-:-:S07]  /*1020*/  IMAD.IADD R15, R15, 0x1, R25 ;  /* 0x000000010f0f7824 */ /* 0x000fce00078e0219 */
.L_x_24:
[----:B------:R-:W-:-:S04]  /*1030*/  LOP3.LUT R18, R20, 0x3, RZ, 0xc0, !PT ;  /* 0x0000000314127812 */ /* 0x000fc800078ec0ff */
[----:B------:R-:W-:-:S13]  /*1040*/  ISETP.NE.AND P0, PT, R18, 0x1, PT ;  /* 0x000000011200780c */ /* 0x000fda0003f05270 */
[----:B------:R-:W-:Y:S05]  /*1050*/  @!P0 BRA `(.L_x_16) ;  /* 0x0000000400208947 */ /* 0x000fea0003800000 */
        /* <DEDUP_REMOVED lines=16> */
[----:B------:R-:W-:-:S04]  /*1160*/  IMAD.IADD R25, R0, 0x1, R25 ;  /* 0x0000000100197824 */ /* 0x000fc800078e0219 */
        /* <DEDUP_REMOVED lines=12> */
.L_x_27:
[----:B-----5:R-:W-:-:S05]  /*1230*/  IADD3 R25, P0, PT, RZ, -R16, RZ ;  /* 0x80000010ff197210 */ /* 0x020fca0007f1e0ff */
[----:B------:R-:W-:Y:S02]  /*1240*/  IMAD.X R16, RZ, RZ, ~R17, P0 ;  /* 0x000000ffff107224 */ /* 0x000fe400000e0e11 */
[----:B------:R-:W-:-:S04]  /*1250*/  IMAD.WIDE.U32 R14, R23, R25, R14 ;  /* 0x00000019170e7225 */ /* 0x000fc800078e000e */
[----:B------:R-:W-:-:S04]  /*1260*/  IMAD R16, R16, R23, RZ ;  /* 0x0000001710107224 */ /* 0x000fc800078e02ff */
[----:B------:R-:W-:-:S04]  /*1270*/  IMAD R25, R22, R25, R16 ;  /* 0x0000001916197224 */ /* 0x000fc800078e0210 */
[----:B------:R-:W-:-:S07]  /*1280*/  IMAD.IADD R15, R15, 0x1, R25 ;  /* 0x000000010f0f7824 */ /* 0x000fce00078e0219 */
.L_x_26:
        /* <DEDUP_REMOVED lines=17> */
[----:B------:R-:W-:-:S04]  /*13a0*/  VIADD R10, R10, 0x2 ;  /* 0x000000020a0a7836 */ /* 0x000fc80000000000 */
        /* <DEDUP_REMOVED lines=13> */
.L_x_28:
[----:B-----5:R-:W-:-:S05]  /*1480*/  IADD3 R19, P0, PT, RZ, -R16, RZ ;  /* 0x80000010ff137210 */ /* 0x020fca0007f1e0ff */
[----:B------:R-:W-:Y:S02]  /*1490*/  IMAD.X R16, RZ, RZ, ~R17, P0 ;  /* 0x000000ffff107224 */ /* 0x000fe400000e0e11 */
[----:B------:R-:W-:-:S04]  /*14a0*/  IMAD.WIDE.U32 R14, R11, R19, R14 ;  /* 0x000000130b0e7225 */ /* 0x000fc800078e000e */
[----:B------:R-:W-:-:S04]  /*14b0*/  IMAD R16, R16, R11, RZ ;  /* 0x0000000b10107224 */ /* 0x000fc800078e02ff */
[----:B------:R-:W-:-:S04]  /*14c0*/  IMAD R19, R8, R19, R16 ;  /* 0x0000001308137224 */ /* 0x000fc800078e0210 */
[----:B------:R-:W-:-:S07]  /*14d0*/  IMAD.IADD R15, R15, 0x1, R19 ;  /* 0x000000010f0f7824 */ /* 0x000fce00078e0213 */
.L_x_16:
[----:B------:R-:W-:-:S05]  /*14e0*/  VIADD R9, R9, 0x1 ;  /* 0x0000000109097836 */ /* 0x000fca0000000000 */
[----:B------:R-:W-:-:S13]  /*14f0*/  ISETP.NE.AND P0, PT, R9, R4, PT ;  /* 0x000000040900720c */ /* 0x000fda0003f05270 */
[----:B------:R-:W-:Y:S05]  /*1500*/  @P0 BRA `(.L_x_29) ;  /* 0xffffffec00880947 */ /* 0x000fea000383ffff */
[----:B------:R-:W0:Y:S01]  /*1510*/  LDCU UR4, c[0x0][0x3a4] ;  /* 0x00007480ff0477ac */ /* 0x000e220008000800 */
[----:B------:R-:W-:-:S05]  /*1520*/  VIADD R6, R6, 0x1 ;  /* 0x0000000106067836 */ /* 0x000fca0000000000 */
[----:B0-----:R-:W-:-:S13]  /*1530*/  ISETP.NE.AND P0, PT, R6, UR4, PT ;  /* 0x0000000406007c0c */ /* 0x001fda000bf05270 */
[----:B------:R-:W-:Y:S05]  /*1540*/  @P0 BRA `(.L_x_30) ;  /* 0xffffffec00740947 */ /* 0x000fea000383ffff */
.L_x_13:
[----:B------:R-:W0:Y:S01]  /*1550*/  S2UR UR4, SR_CTAID.X ;  /* 0x00000000000479c3 */ /* 0x000e220000002500 */
[----:B------:R-:W0:Y:S01]  /*1560*/  LDCU UR5, c[0x0][0x3c4] ;  /* 0x00007880ff0577ac */ /* 0x000e220008000800 */
[----:B------:R-:W1:Y:S01]  /*1570*/  LDCU.64 UR8, c[0x0][0x380] ;  /* 0x00007000ff0877ac */ /* 0x000e620008000a00 */
[----:B0-----:R-:W-:-:S06]  /*1580*/  UIMAD UR4, UR4, UR5, UR4 ;  /* 0x00000005040472a4 */ /* 0x001fcc000f8e0204 */
[----:B------:R-:W-:-:S05]  /*1590*/  IADD3 R0, P0, PT, R0, UR4, RZ ;  /* 0x0000000400007c10 */ /* 0x000fca000ff1e0ff */
[----:B------:R-:W-:Y:S01]  /*15a0*/  IMAD.X R3, RZ, RZ, RZ, P0 ;  /* 0x000000ffff037224 */ /* 0x000fe200000e06ff */
[----:B-1----:R-:W-:-:S04]  /*15b0*/  LEA R2, P0, R0, UR8, 0x3 ;  /* 0x0000000800027c11 */ /* 0x002fc8000f8018ff */
[----:B------:R-:W-:-:S05]  /*15c0*/  LEA.HI.X R3, R0, UR9, R3, 0x3, P0 ;  /* 0x0000000900037c11 */ /* 0x000fca00080f1c03 */
[----:B-----5:R-:W-:Y:S01]  /*15d0*/  STG.E.64 desc[UR6][R2.64], R14 ;  /* 0x0000000e02007986 */ /* 0x020fe2000c101b06 */
[----:B------:R-:W-:Y:S05]  /*15e0*/  EXIT ;  /* 0x000000000000794d */ /* 0x000fea0003800000 */
.L_x_31:
        /* <DEDUP_REMOVED lines=9> */
.L_x_78:


//--------------------- .text.tfhe_sample_extract_batch --------------------------
	.section	.text.tfhe_sample_extract_batch,"ax",@progbits
	.align	128
        .global         tfhe_sample_extract_batch
        .type           tfhe_sample_extract_batch,@function
        .size           tfhe_sample_extract_batch,(.L_x_79 - tfhe_sample_extract_batch)
        .other          tfhe_sample_extract_batch,@"STO_CUDA_ENTRY STV_DEFAULT"
tfhe_sample_extract_batch:
.text.tfhe_sample_extract_batch:
[----:B------:R-:W-:Y:S01]  /*0000*/  LDC R1, c[0x0][0x37c] ;  /* 0x0000df00ff017b82 */ /* 0x000fe20000000800 */
[----:B------:R-:W0:Y:S07]  /*0010*/  S2R R15, SR_CTAID.Y ;  /* 0x00000000000f7919 */ /* 0x000e2e0000002600 */
[----:B------:R-:W0:Y:S02]  /*0020*/  LDC R4, c[0x0][0x398] ;  /* 0x0000e600ff047b82 */ /* 0x000e240000000800 */
[----:B0-----:R-:W-:-:S13]  /*0030*/  ISETP.GE.U32.AND P0, PT, R15, R4, PT ;  /* 0x000000040f00720c */ /* 0x001fda0003f06070 */
[----:B------:R-:W-:Y:S05]  /*0040*/  @P0 EXIT ;  /* 0x000000000000094d */ /* 0x000fea0003800000 */
[----:B------:R-:W0:Y:S01]  /*0050*/  LDC.U8 R0, c[0x0][0x39c] ;  /* 0x0000e700ff007b82 */ /* 0x000e220000000000 */
[----:B------:R-:W1:Y:S07]  /*0060*/  LDCU.64 UR6, c[0x0][0x358] ;  /* 0x00006b00ff0677ac */ /* 0x000e6e0008000a00 */
[----:B------:R-:W2:Y:S01]  /*0070*/  LDC.64 R10, c[0x0][0x390] ;  /* 0x0000e400ff0a7b82 */ /* 0x000ea20000000a00 */
[----:B------:R-:W3:Y:S07]  /*0080*/  S2R R17, SR_CTAID.X ;  /* 0x0000000000117919 */ /* 0x000eee0000002500 */
[----:B------:R-:W4:Y:S01]  /*0090*/  LDC.64 R8, c[0x0][0x3a0] ;  /* 0x0000e800ff087b82 */ /* 0x000f220000000a00 */
[----:B0-----:R-:W-:-:S07]  /*00a0*/  PRMT R0, R0, 0x8880, RZ ;  /* 0x0000888000007816 */ /* 0x001fce00000000ff */
[----:B------:R-:W0:Y:S01]  /*00b0*/  LDC.64 R12, c[0x0][0x380] ;  /* 0x0000e000ff0c7b82 */ /* 0x000e220000000a00 */
[----:B------:R-:W-:-:S13]  /*00c0*/  ISETP.NE.AND P0, PT, R0, RZ, PT ;  /* 0x000000ff0000720c */ /* 0x000fda0003f05270 */
[----:B--2---:R-:W-:-:S05]  /*00d0*/  @P0 IMAD.WIDE.U32 R2, R15, 0x4, R10 ;  /* 0x000000040f020825 */ /* 0x004fca00078e000a */
[----:B-1----:R1:W5:Y:S01]  /*00e0*/  @P0 LDG.E.CONSTANT R7, desc[UR6][R2.64] ;  /* 0x0000000602070981 */ /* 0x002362000c1e9900 */
[----:B---3--:R-:W-:Y:S02]  /*00f0*/  IMAD R15, R17, R4, R15 ;  /* 0x00000004110f7224 */ /* 0x008fe400078e020f */
[----:B------:R-:W2:Y:S01]  /*0100*/  LDC.64 R4, c[0x0][0x388] ;  /* 0x0000e200ff047b82 */ /* 0x000ea20000000a00 */
[----:B------:R-:W3:Y:S01]  /*0110*/  S2R R6, SR_TID.X ;  /* 0x0000000000067919 */ /* 0x000ee20000002100 */
[----:B------:R-:W-:-:S04]  /*0120*/  @!P0 IMAD.WIDE.U32 R10, R15, 0x4, R10 ;  /* 0x000000040f0a8825 */ /* 0x000fc800078e000a */
[----:B----4-:R-:W-:Y:S02]  /*0130*/  IMAD R14, R17, R8, RZ ;  /* 0x00000008110e7224 */ /* 0x010fe400078e02ff */
[----:B------:R-:W-:-:S04]  /*0140*/  IMAD R0, R8, R9, RZ ;  /* 0x0000000908007224 */ /* 0x000fc800078e02ff */
[----:B-1----:R-:W-:-:S04]  /*0150*/  IMAD R3, R15, R0, R15 ;  /* 0x000000000f037224 */ /* 0x002fc800078e020f */
[----:B0-----:R-:W-:Y:S01]  /*0160*/  IMAD.WIDE.U32 R2, R3, 0x8, R12 ;  /* 0x0000000803027825 */ /* 0x001fe200078e000c */
[----:B------:R0:W5:Y:S01]  /*0170*/  @!P0 LDG.E.CONSTANT R7, desc[UR6][R10.64] ;  /* 0x000000060a078981 */ /* 0x000162000c1e9900 */
[----:B------:R-:W-:Y:S02]  /*0180*/  ISETP.NE.AND P0, PT, R9, RZ, PT ;  /* 0x000000ff0900720c */ /* 0x000fe40003f05270 */
[----:B------:R-:W-:-:S04]  /*0190*/  IMAD R9, R14, R9, R14 ;  /* 0x000000090e097224 */ /* 0x000fc800078e020e */
[----:B--2---:R-:W-:-:S07]  /*01a0*/  IMAD.WIDE.U32 R4, R9, 0x8, R4 ;  /* 0x0000000809047825 */ /* 0x004fce00078e0004 */
[----:B0--3--:R-:W-:Y:S05]  /*01b0*/  @!P0 BRA `(.L_x_32) ;  /* 0x0000000400048947 */ /* 0x009fea0003800000 */
        /* <DEDUP_REMOVED lines=20> */
.L_x_41:
[----:B0-----:R-:W0:Y:S01]  /*0300*/  LDC R13, c[0x0][0x3a0] ;  /* 0x0000e800ff0d7b82 */ /* 0x001e220000000800 */
[----:B------:R-:W-:Y:S01]  /*0310*/  BSSY.RECONVERGENT B0, `(.L_x_33) ;  /* 0x0000027000007945 */ /* 0x000fe20003800200 */
[----:B0-----:R-:W-:-:S13]  /*0320*/  ISETP.GE.U32.AND P0, PT, R6, R13, PT ;  /* 0x0000000d0600720c */ /* 0x001fda0003f06070 */
[----:B------:R-:W-:Y:S05]  /*0330*/  @P0 BRA `(.L_x_34) ;  /* 0x0000000000900947 */ /* 0x000fea0003800000 */
[----:B------:R-:W-:Y:S02]  /*0340*/  IMAD R13, R13, UR4, RZ ;  /* 0x000000040d0d7c24 */ /* 0x000fe4000f8e02ff */
[----:B------:R-:W-:-:S07]  /*0350*/  IMAD.MOV.U32 R8, RZ, RZ, R6 ;  /* 0x000000ffff087224 */ /* 0x000fce00078e0006 */
.L_x_40:
[----:B------:R-:W-:Y:S01]  /*0360*/  LOP3.LUT R10, RZ, R8, RZ, 0x33, !PT ;  /* 0x00000008ff0a7212 */ /* 0x000fe200078e33ff */
[----:B------:R-:W-:Y:S03]  /*0370*/  BSSY.RECONVERGENT B1, `(.L_x_35) ;  /* 0x0000007000017945 */ /* 0x000fe60003800200 */
[----:B------:R-:W-:-:S04]  /*0380*/  IADD3 R10, PT, PT, R11, R10, RZ ;  /* 0x0000000a0b0a7210 */ /* 0x000fc80007ffe0ff */
[----:B------:R-:W-:-:S13]  /*0390*/  ISETP.GT.AND P0, PT, R10, -0x1, PT ;  /* 0xffffffff0a00780c */ /* 0x000fda0003f04270 */
[----:B0-----:R-:W-:Y:S05]  /*03a0*/  @P0 BRA `(.L_x_36) ;  /* 0x00000000000c0947 */ /* 0x001fea0003800000 */
.L_x_37:
[----:B------:R-:W-:-:S05]  /*03b0*/  IMAD.IADD R10, R9, 0x1, R10 ;  /* 0x00000001090a7824 */ /* 0x000fca00078e020a */
[----:B------:R-:W-:-:S13]  /*03c0*/  ISETP.GE.AND P0, PT, R10, RZ, PT ;  /* 0x000000ff0a00720c */ /* 0x000fda0003f06270 */
[----:B------:R-:W-:Y:S05]  /*03d0*/  @!P0 BRA `(.L_x_37) ;  /* 0xfffffffc00f48947 */ /* 0x000fea000383ffff */
.L_x_36:
[----:B------:R-:W-:Y:S05]  /*03e0*/  BSYNC.RECONVERGENT B1 ;  /* 0x0000000000017941 */ /* 0x000fea0003800200 */
.L_x_35:
[----:B------:R-:W-:Y:S01]  /*03f0*/  BSSY.RECONVERGENT B1, `(.L_x_38) ;  /* 0x0000005000017945 */ /* 0x000fe20003800200 */
.L_x_39:
[----:B------:R-:W-:Y:S01]  /*0400*/  ISETP.GE.AND P0, PT, R10, R9, PT ;  /* 0x000000090a00720c */ /* 0x000fe20003f06270 */
[----:B------:R-:W-:Y:S01]  /*0410*/  IMAD.MOV.U32 R15, RZ, RZ, R10 ;  /* 0x000000ffff0f7224 */ /* 0x000fe200078e000a */
[----:B------:R-:W-:-:S11]  /*0420*/  IADD3 R10, PT, PT, -R9, R10, RZ ;  /* 0x0000000a090a7210 */ /* 0x000fd60007ffe1ff */
[----:B------:R-:W-:Y:S05]  /*0430*/  @P0 BRA `(.L_x_39) ;  /* 0xfffffffc00f00947 */ /* 0x000fea000383ffff */
[----:B------:R-:W-:Y:S05]  /*0440*/  BSYNC.RECONVERGENT B1 ;  /* 0x0000000000017941 */ /* 0x000fea0003800200 */
.L_x_38:
        /* <DEDUP_REMOVED lines=19> */
.L_x_34:
[----:B------:R-:W-:Y:S05]  /*0580*/  BSYNC.RECONVERGENT B0 ;  /* 0x0000000000007941 */ /* 0x000fea0003800200 */
.L_x_33:
[----:B------:R-:W1:Y:S01]  /*0590*/  LDCU UR8, c[0x0][0x3a4] ;  /* 0x00007480ff0877ac */ /* 0x000e620008000800 */
[----:B------:R-:W-:-:S04]  /*05a0*/  UIADD3 UR4, UPT, UPT, UR4, 0x1, URZ ;  /* 0x0000000104047890 */ /* 0x000fc8000fffe0ff */
[----:B-1----:R-:W-:-:S09]  /*05b0*/  UISETP.NE.AND UP0, UPT, UR4, UR8, UPT ;  /* 0x000000080400728c */ /* 0x002fd2000bf05270 */
[----:B------:R-:W-:Y:S05]  /*05c0*/  BRA.U UP0, `(.L_x_41) ;  /* 0xfffffffd004c7547 */ /* 0x000fea000b83ffff */
.L_x_32:
        /* <DEDUP_REMOVED lines=8> */
.L_x_42:
        /* <DEDUP_REMOVED lines=11> */
.L_x_79:


//--------------------- .text.tfhe_sample_extract_at_modq --------------------------
	.section	.text.tfhe_sample_extract_at_modq,"ax",@progbits
	.align	128
        .global         tfhe_sample_extract_at_modq
        .type           tfhe_sample_extract_at_modq,@function
        .size           tfhe_sample_extract_at_modq,(.L_x_80 - tfhe_sample_extract_at_modq)
        .other          tfhe_sample_extract_at_modq,@"STO_CUDA_ENTRY STV_DEFAULT"
tfhe_sample_extract_at_modq:
.text.tfhe_sample_extract_at_modq:
[----:B------:R-:W-:Y:S01]  /*0000*/  LDC R1, c[0x0][0x37c] ;  /* 0x0000df00ff017b82 */ /* 0x000fe20000000800 */
[----:B------:R-:W0:Y:S07]  /*0010*/  S2R R11, SR_CTAID.X ;  /* 0x00000000000b7919 */ /* 0x000e2e0000002500 */
[----:B------:R-:W1:Y:S01]  /*0020*/  LDC.64 R8, c[0x0][0x398] ;  /* 0x0000e600ff087b82 */ /* 0x000e620000000a00 */
[----:B------:R-:W2:Y:S01]  /*0030*/  LDCU.64 UR6, c[0x0][0x358] ;  /* 0x00006b00ff0677ac */ /* 0x000ea20008000a00 */
[----:B------:R-:W3:Y:S06]  /*0040*/  S2R R0, SR_TID.X ;  /* 0x0000000000007919 */ /* 0x000eec0000002100 */
[----:B------:R-:W4:Y:S08]  /*0050*/  LDC.64 R6, c[0x0][0x388] ;  /* 0x0000e200ff067b82 */ /* 0x000f300000000a00 */
[----:B------:R-:W5:Y:S01]  /*0060*/  LDC.64 R2, c[0x0][0x380] ;  /* 0x0000e000ff027b82 */ /* 0x000f620000000a00 */
[----:B-1----:R-:W-:Y:S01]  /*0070*/  ISETP.NE.AND P0, PT, R9, RZ, PT ;  /* 0x000000ff0900720c */ /* 0x002fe20003f05270 */
[----:B------:R-:W-:-:S02]  /*0080*/  IMAD R5, R8, R9, RZ ;  /* 0x0000000908057224 */ /* 0x000fc400078e02ff */
[----:B0-----:R-:W-:Y:S02]  /*0090*/  IMAD R4, R11, R8, RZ ;  /* 0x000000080b047224 */ /* 0x001fe400078e02ff */
[----:B------:R-:W-:Y:S02]  /*00a0*/  IMAD R11, R5, R11, R11 ;  /* 0x0000000b050b7224 */ /* 0x000fe400078e020b */
[----:B------:R-:W-:-:S04]  /*00b0*/  IMAD R9, R4, R9, R4 ;  /* 0x0000000904097224 */ /* 0x000fc800078e0204 */
[----:B----4-:R-:W-:-:S04]  /*00c0*/  IMAD.WIDE.U32 R6, R9, 0x8, R6 ;  /* 0x0000000809067825 */ /* 0x010fc800078e0006 */
[----:B-----5:R-:W-:Y:S01]  /*00d0*/  IMAD.WIDE.U32 R2, R11, 0x8, R2 ;  /* 0x000000080b027825 */ /* 0x020fe200078e0002 */
[----:B--23--:R-:W-:Y:S06]  /*00e0*/  @!P0 BRA `(.L_x_43) ;  /* 0x00000004001c8947 */ /* 0x00cfec0003800000 */
[----:B------:R-:W0:Y:S01]  /*00f0*/  I2F.U32.RP R4, R8 ;  /* 0x0000000800047306 */ /* 0x000e220000209000 */
[----:B------:R-:W1:Y:S01]  /*0100*/  LDCU UR4, c[0x0][0x390] ;  /* 0x00007200ff0477ac */ /* 0x000e620008000800 */
[----:B------:R-:W-:Y:S01]  /*0110*/  ISETP.NE.U32.AND P1, PT, R8, RZ, PT ;  /* 0x000000ff0800720c */ /* 0x000fe20003f25070 */
[----:B------:R-:W2:Y:S05]  /*0120*/  LDCU UR5, c[0x0][0x360] ;  /* 0x00006c00ff0577ac */ /* 0x000eaa0008000800 */
[----:B0-----:R-:W0:Y:S02]  /*0130*/  MUFU.RCP R4, R4 ;  /* 0x0000000400047308 */ /* 0x001e240000001000 */
[----:B0-----:R-:W-:-:S02]  /*0140*/  VIADD R10, R4, 0xffffffe ;  /* 0x0ffffffe040a7836 */ /* 0x001fc40000000000 */
[----:B------:R-:W-:-:S04]  /*0150*/  IMAD.SHL.U32 R4, R8, 0x2, RZ ;  /* 0x0000000208047824 */ /* 0x000fc800078e00ff */
[----:B------:R0:W3:Y:S02]  /*0160*/  F2I.FTZ.U32.TRUNC.NTZ R11, R10 ;  /* 0x0000000a000b7305 */ /* 0x0000e4000021f000 */
[----:B0-----:R-:W-:Y:S02]  /*0170*/  IMAD.MOV.U32 R10, RZ, RZ, RZ ;  /* 0x000000ffff0a7224 */ /* 0x001fe400078e00ff */
[----:B---3--:R-:W-:-:S04]  /*0180*/  IMAD.MOV R9, RZ, RZ, -R11 ;  /* 0x000000ffff097224 */ /* 0x008fc800078e0a0b */
[----:B------:R-:W-:-:S04]  /*0190*/  IMAD R9, R9, R8, RZ ;  /* 0x0000000809097224 */ /* 0x000fc800078e02ff */
[----:B------:R-:W-:-:S06]  /*01a0*/  IMAD.HI.U32 R11, R11, R9, R10 ;  /* 0x000000090b0b7227 */ /* 0x000fcc00078e000a */
[----:B-1----:R-:W-:-:S04]  /*01b0*/  IMAD.HI.U32 R11, R11, UR4, RZ ;  /* 0x000000040b0b7c27 */ /* 0x002fc8000f8e00ff */
[----:B------:R-:W-:-:S04]  /*01c0*/  IMAD.MOV R11, RZ, RZ, -R11 ;  /* 0x000000ffff0b7224 */ /* 0x000fc800078e0a0b */
[----:B------:R-:W-:Y:S01]  /*01d0*/  IMAD R9, R8, R11, UR4 ;  /* 0x0000000408097e24 */ /* 0x000fe2000f8e020b */
[----:B------:R-:W-:-:S04]  /*01e0*/  UMOV UR4, URZ ;  /* 0x000000ff00047c82 */ /* 0x000fc80008000000 */
[----:B------:R-:W-:-:S13]  /*01f0*/  ISETP.GE.U32.AND P0, PT, R9, R8, PT ;  /* 0x000000080900720c */ /* 0x000fda0003f06070 */
[----:B------:R-:W-:-:S04]  /*0200*/  @P0 IADD3 R9, PT, PT, R9, -R8, RZ ;  /* 0x8000000809090210 */ /* 0x000fc80007ffe0ff */
[----:B------:R-:W-:-:S13]  /*0210*/  ISETP.GE.U32.AND P0, PT, R9, R8, PT ;  /* 0x000000080900720c */ /* 0x000fda0003f06070 */
[----:B------:R-:W-:Y:S01]  /*0220*/  @P0 IMAD.IADD R9, R9, 0x1, -R8 ;  /* 0x0000000109090824 */ /* 0x000fe200078e0a08 */
[----:B--2---:R-:W-:-:S07]  /*0230*/  @!P1 LOP3.LUT R9, RZ, R8, RZ, 0x33, !PT ;  /* 0x00000008ff099212 */ /* 0x004fce00078e33ff */
.L_x_52:
[----:B0-----:R-:W0:Y:S01]  /*0240*/  LDC R11, c[0x0][0x398] ;  /* 0x0000e600ff0b7b82 */ /* 0x001e220000000800 */
[----:B------:R-:W-:Y:S01]  /*0250*/  BSSY.RECONVERGENT B0, `(.L_x_44) ;  /* 0x000002c000007945 */ /* 0x000fe20003800200 */
[----:B0-----:R-:W-:-:S13]  /*0260*/  ISETP.GE.U32.AND P0, PT, R0, R11, PT ;  /* 0x0000000b0000720c */ /* 0x001fda0003f06070 */
[----:B------:R-:W-:Y:S05]  /*0270*/  @P0 BRA `(.L_x_45) ;  /* 0x0000000000a40947 */ /* 0x000fea0003800000 */
[----:B------:R-:W-:Y:S02]  /*0280*/  IMAD R11, R11, UR4, RZ ;  /* 0x000000040b0b7c24 */ /* 0x000fe4000f8e02ff */
[----:B------:R-:W-:-:S07]  /*0290*/  IMAD.MOV.U32 R8, RZ, RZ, R0 ;  /* 0x000000ffff087224 */ /* 0x000fce00078e0000 */
.L_x_51:
[----:B------:R-:W-:Y:S01]  /*02a0*/  LOP3.LUT R10, RZ, R8, RZ, 0x33, !PT ;  /* 0x00000008ff0a7212 */ /* 0x000fe200078e33ff */
[----:B------:R-:W-:Y:S03]  /*02b0*/  BSSY.RECONVERGENT B1, `(.L_x_46) ;  /* 0x0000007000017945 */ /* 0x000fe60003800200 */
[----:B0-----:R-:W-:-:S04]  /*02c0*/  IADD3 R13, PT, PT, R9, R10, RZ ;  /* 0x0000000a090d7210 */ /* 0x001fc80007ffe0ff */
[----:B------:R-:W-:-:S13]  /*02d0*/  ISETP.GT.AND P0, PT, R13, -0x1, PT ;  /* 0xffffffff0d00780c */ /* 0x000fda0003f04270 */
[----:B------:R-:W-:Y:S05]  /*02e0*/  @P0 BRA `(.L_x_47) ;  /* 0x00000000000c0947 */ /* 0x000fea0003800000 */
.L_x_48:
[----:B------:R-:W-:-:S05]  /*02f0*/  IMAD.IADD R13, R4, 0x1, R13 ;  /* 0x00000001040d7824 */ /* 0x000fca00078e020d */
[----:B------:R-:W-:-:S13]  /*0300*/  ISETP.GE.AND P0, PT, R13, RZ, PT ;  /* 0x000000ff0d00720c */ /* 0x000fda0003f06270 */
[----:B------:R-:W-:Y:S05]  /*0310*/  @!P0 BRA `(.L_x_48) ;  /* 0xfffffffc00f48947 */ /* 0x000fea000383ffff */
.L_x_47:
[----:B------:R-:W-:Y:S05]  /*0320*/  BSYNC.RECONVERGENT B1 ;  /* 0x0000000000017941 */ /* 0x000fea0003800200 */
.L_x_46:
[----:B------:R-:W-:Y:S01]  /*0330*/  BSSY.RECONVERGENT B1, `(.L_x_49) ;  /* 0x0000005000017945 */ /* 0x000fe20003800200 */
.L_x_50:
[C---:B------:R-:W-:Y:S01]  /*0340*/  ISETP.GE.AND P0, PT, R13.reuse, R4, PT ;  /* 0x000000040d00720c */ /* 0x040fe20003f06270 */
[----:B------:R-:W-:Y:S02]  /*0350*/  IMAD.MOV.U32 R15, RZ, RZ, R13 ;  /* 0x000000ffff0f7224 */ /* 0x000fe400078e000d */
[----:B------:R-:W-:-:S10]  /*0360*/  IMAD.IADD R13, R13, 0x1, -R4 ;  /* 0x000000010d0d7824 */ /* 0x000fd400078e0a04 */
[----:B------:R-:W-:Y:S05]  /*0370*/  @P0 BRA `(.L_x_50) ;  /* 0xfffffffc00f00947 */ /* 0x000fea000383ffff */
[----:B------:R-:W-:Y:S05]  /*0380*/  BSYNC.RECONVERGENT B1 ;  /* 0x0000000000017941 */ /* 0x000fea0003800200 */
.L_x_49:
[----:B------:R-:W0:Y:S01]  /*0390*/  LDC R16, c[0x0][0x398] ;  /* 0x0000e600ff107b82 */ /* 0x000e220000000800 */
[----:B------:R-:W1:Y:S01]  /*03a0*/  LDCU.64 UR8, c[0x0][0x3a8] ;  /* 0x00007500ff0877ac */ /* 0x000e620008000a00 */
[----:B0-----:R-:W-:-:S04]  /*03b0*/  ISETP.GE.AND P1, PT, R15, R16, PT ;  /* 0x000000100f00720c */ /* 0x001fc80003f26270 */
[----:B------:R-:W-:-:S04]  /*03c0*/  SEL R10, R16, RZ, P1 ;  /* 0x000000ff100a7207 */ /* 0x000fc80000800000 */
[----:B------:R-:W-:-:S04]  /*03d0*/  IADD3 R10, PT, PT, -R10, R15, RZ ;  /* 0x0000000f0a0a7210 */ /* 0x000fc80007ffe1ff */
[----:B------:R-:W-:-:S05]  /*03e0*/  IADD3 R13, P0, PT, R11, R10, RZ ;  /* 0x0000000a0b0d7210 */ /* 0x000fca0007f1e0ff */
[----:B------:R-:W-:Y:S01]  /*03f0*/  IMAD.X R10, RZ, RZ, RZ, P0 ;  /* 0x000000ffff0a7224 */ /* 0x000fe200000e06ff */
[----:B------:R-:W-:-:S04]  /*0400*/  LEA R12, P0, R13, R6, 0x3 ;  /* 0x000000060d0c7211 */ /* 0x000fc800078018ff */
[----:B------:R-:W-:-:S06]  /*0410*/  LEA.HI.X R13, R13, R7, R10, 0x3, P0 ;  /* 0x000000070d0d7211 */ /* 0x000fcc00000f1c0a */
[----:B------:R-:W2:Y:S01]  /*0420*/  LDG.E.64.CONSTANT R12, desc[UR6][R12.64] ;  /* 0x000000060c0c7981 */ /* 0x000ea2000c1e9b00 */
[----:B------:R-:W-:Y:S01]  /*0430*/  IMAD.IADD R17, R11, 0x1, R8 ;  /* 0x000000010b117824 */ /* 0x000fe200078e0208 */
[----:B------:R-:W-:Y:S02]  /*0440*/  IADD3 R8, PT, PT, R8, UR5, RZ ;  /* 0x0000000508087c10 */ /* 0x000fe4000fffe0ff */
[C---:B--2---:R-:W-:Y:S02]  /*0450*/  ISETP.NE.U32.AND P0, PT, R12.reuse, RZ, PT ;  /* 0x000000ff0c00720c */ /* 0x044fe40003f05070 */
[----:B-1----:R-:W-:Y:S02]  /*0460*/  IADD3 R15, P2, PT, -R12, UR8, RZ ;  /* 0x000000080c0f7c10 */ /* 0x002fe4000ff5e1ff */
[C---:B------:R-:W-:Y:S02]  /*0470*/  ISETP.NE.AND.EX P0, PT, R13.reuse, RZ, PT, P0 ;  /* 0x000000ff0d00720c */ /* 0x040fe40003f05300 */
[----:B------:R-:W-:-:S02]  /*0480*/  IADD3.X R19, PT, PT, ~R13, UR9, RZ, P2, !PT ;  /* 0x000000090d137c10 */ /* 0x000fc400097fe5ff */
[----:B------:R-:W-:Y:S02]  /*0490*/  SEL R15, R15, RZ, P0 ;  /* 0x000000ff0f0f7207 */ /* 0x000fe40000000000 */
[----:B------:R-:W-:Y:S02]  /*04a0*/  SEL R19, R19, RZ, P0 ;  /* 0x000000ff13137207 */ /* 0x000fe40000000000 */
[----:B------:R-:W-:Y:S02]  /*04b0*/  SEL R14, R15, R12, !P1 ;  /* 0x0000000c0f0e7207 */ /* 0x000fe40004800000 */
[----:B------:R-:W-:Y:S01]  /*04c0*/  SEL R15, R19, R13, !P1 ;  /* 0x0000000d130f7207 */ /* 0x000fe20004800000 */
[----:B------:R-:W-:Y:S01]  /*04d0*/  IMAD.WIDE.U32 R12, R17, 0x8, R2 ;  /* 0x00000008110c7825 */ /* 0x000fe200078e0002 */
[----:B------:R-:W-:-:S04]  /*04e0*/  ISETP.GE.U32.AND P0, PT, R8, R16, PT ;  /* 0x000000100800720c */ /* 0x000fc80003f06070 */
[----:B------:R0:W-:Y:S09]  /*04f0*/  STG.E.64 desc[UR6][R12.64], R14 ;  /* 0x0000000e0c007986 */ /* 0x0001f2000c101b06 */
[----:B------:R-:W-:Y:S05]  /*0500*/  @!P0 BRA `(.L_x_51) ;  /* 0xfffffffc00648947 */ /* 0x000fea000383ffff */
.L_x_45:
[----:B------:R-:W-:Y:S05]  /*0510*/  BSYNC.RECONVERGENT B0 ;  /* 0x0000000000007941 */ /* 0x000fea0003800200 */
.L_x_44:
[----:B------:R-:W1:Y:S01]  /*0520*/  LDCU UR8, c[0x0][0x39c] ;  /* 0x00007380ff0877ac */ /* 0x000e620008000800 */
[----:B------:R-:W-:-:S04]  /*0530*/  UIADD3 UR4, UPT, UPT, UR4, 0x1, URZ ;  /* 0x0000000104047890 */ /* 0x000fc8000fffe0ff */
[----:B-1----:R-:W-:-:S09]  /*0540*/  UISETP.NE.AND UP0, UPT, UR4, UR8, UPT ;  /* 0x000000080400728c */ /* 0x002fd2000bf05270 */
[----:B------:R-:W-:Y:S05]  /*0550*/  BRA.U UP0, `(.L_x_52) ;  /* 0xfffffffd00387547 */ /* 0x000fea000b83ffff */
.L_x_43:
[----:B------:R-:W-:-:S13]  /*0560*/  ISETP.NE.AND P0, PT, R0, RZ, PT ;  /* 0x000000ff0000720c */ /* 0x000fda0003f05270 */
[----:B------:R-:W-:Y:S05]  /*0570*/  @P0 EXIT ;  /* 0x000000000000094d */ /* 0x000fea0003800000 */
[----:B------:R-:W1:Y:S02]  /*0580*/  LDC R0, c[0x0][0x390] ;  /* 0x0000e400ff007b82 */ /* 0x000e640000000800 */
[----:B-1----:R-:W-:-:S04]  /*0590*/  IMAD.IADD R9, R5, 0x1, R0 ;  /* 0x0000000105097824 */ /* 0x002fc800078e0200 */
[----:B------:R-:W-:-:S06]  /*05a0*/  IMAD.WIDE.U32 R6, R9, 0x8, R6 ;  /* 0x0000000809067825 */ /* 0x000fcc00078e0006 */
[----:B------:R-:W2:Y:S01]  /*05b0*/  LDG.E.64.CONSTANT R6, desc[UR6][R6.64] ;  /* 0x0000000606067981 */ /* 0x000ea2000c1e9b00 */
[----:B------:R-:W-:-:S05]  /*05c0*/  IMAD.WIDE.U32 R2, R5, 0x8, R2 ;  /* 0x0000000805027825 */ /* 0x000fca00078e0002 */
[----:B--2---:R-:W-:Y:S01]  /*05d0*/  STG.E.64 desc[UR6][R2.64], R6 ;  /* 0x0000000602007986 */ /* 0x004fe2000c101b06 */
[----:B------:R-:W-:Y:S05]  /*05e0*/  EXIT ;  /* 0x000000000000794d */ /* 0x000fea0003800000 */
.L_x_53:
        /* <DEDUP_REMOVED lines=9> */
.L_x_80:


//--------------------- .text.tfhe_sample_extract_at --------------------------
	.section	.text.tfhe_sample_extract_at,"ax",@progbits
	.align	128
        .global         tfhe_sample_extract_at
        .type           tfhe_sample_extract_at,@function
        .size           tfhe_sample_extract_at,(.L_x_81 - tfhe_sample_extract_at)
        .other          tfhe_sample_extract_at,@"STO_CUDA_ENTRY STV_DEFAULT"
tfhe_sample_extract_at:
.text.tfhe_sample_extract_at:
        /* <DEDUP_REMOVED lines=23> */
[----:B0-----:R-:W-:Y:S02]  /*0170*/  HFMA2 R10, -RZ, RZ, 0, 0 ;  /* 0x00000000ff0a7431 */ /* 0x001fe400000001ff */
        /* <DEDUP_REMOVED lines=8> */
[----:B------:R-:W-:-:S05]  /*0200*/  @P0 IMAD.IADD R9, R9, 0x1, -R6 ;  /* 0x0000000109090824 */ /* 0x000fca00078e0a06 */
[----:B------:R-:W-:-:S13]  /*0210*/  ISETP.GE.U32.AND P0, PT, R9, R6, PT ;  /* 0x000000060900720c */ /* 0x000fda0003f06070 */
[-C--:B------:R-:W-:Y:S02]  /*0220*/  @P0 IADD3 R9, PT, PT, R9, -R6.reuse, RZ ;  /* 0x8000000609090210 */ /* 0x080fe40007ffe0ff */
[----:B--2---:R-:W-:-:S07]  /*0230*/  @!P1 LOP3.LUT R9, RZ, R6, RZ, 0x33, !PT ;  /* 0x00000006ff099212 */ /* 0x004fce00078e33ff */
.L_x_63:
[----:B0-----:R-:W0:Y:S01]  /*0240*/  LDC R21, c[0x0][0x398] ;  /* 0x0000e600ff157b82 */ /* 0x001e220000000800 */
[----:B------:R-:W-:Y:S01]  /*0250*/  BSSY.RECONVERGENT B0, `(.L_x_55) ;  /* 0x0000027000007945 */ /* 0x000fe20003800200 */
[----:B0-----:R-:W-:-:S13]  /*0260*/  ISETP.GE.U32.AND P0, PT, R8, R21, PT ;  /* 0x000000150800720c */ /* 0x001fda0003f06070 */
[----:B------:R-:W-:Y:S05]  /*0270*/  @P0 BRA `(.L_x_56) ;  /* 0x0000000000900947 */ /* 0x000fea0003800000 */
[----:B------:R-:W-:Y:S02]  /*0280*/  IMAD R21, R21, UR4, RZ ;  /* 0x0000000415157c24 */ /* 0x000fe4000f8e02ff */
[----:B------:R-:W-:-:S07]  /*0290*/  IMAD.MOV.U32 R6, RZ, RZ, R8 ;  /* 0x000000ffff067224 */ /* 0x000fce00078e0008 */
.L_x_62:
[----:B0-----:R-:W-:Y:S01]  /*02a0*/  LOP3.LUT R10, RZ, R6, RZ, 0x33, !PT ;  /* 0x00000006ff0a7212 */ /* 0x001fe200078e33ff */
[----:B------:R-:W-:Y:S03]  /*02b0*/  BSSY.RECONVERGENT B1, `(.L_x_57) ;  /* 0x0000007000017945 */ /* 0x000fe60003800200 */
[----:B------:R-:W-:-:S04]  /*02c0*/  IADD3 R10, PT, PT, R9, R10, RZ ;  /* 0x0000000a090a7210 */ /* 0x000fc80007ffe0ff */
[----:B------:R-:W-:-:S13]  /*02d0*/  ISETP.GT.AND P0, PT, R10, -0x1, PT ;  /* 0xffffffff0a00780c */ /* 0x000fda0003f04270 */
[----:B------:R-:W-:Y:S05]  /*02e0*/  @P0 BRA `(.L_x_58) ;  /* 0x00000000000c0947 */ /* 0x000fea0003800000 */
.L_x_59:
[----:B------:R-:W-:-:S05]  /*02f0*/  IMAD.IADD R10, R7, 0x1, R10 ;  /* 0x00000001070a7824 */ /* 0x000fca00078e020a */
[----:B------:R-:W-:-:S13]  /*0300*/  ISETP.GE.AND P0, PT, R10, RZ, PT ;  /* 0x000000ff0a00720c */ /* 0x000fda0003f06270 */
[----:B------:R-:W-:Y:S05]  /*0310*/  @!P0 BRA `(.L_x_59) ;  /* 0xfffffffc00f48947 */ /* 0x000fea000383ffff */
.L_x_58:
[----:B------:R-:W-:Y:S05]  /*0320*/  BSYNC.RECONVERGENT B1 ;  /* 0x0000000000017941 */ /* 0x000fea0003800200 */
.L_x_57:
[----:B------:R-:W-:Y:S01]  /*0330*/  BSSY.RECONVERGENT B1, `(.L_x_60) ;  /* 0x0000005000017945 */ /* 0x000fe20003800200 */
.L_x_61:
[----:B------:R-:W-:Y:S01]  /*0340*/  ISETP.GE.AND P0, PT, R10, R7, PT ;  /* 0x000000070a00720c */ /* 0x000fe20003f06270 */
[----:B------:R-:W-:Y:S01]  /*0350*/  IMAD.MOV.U32 R11, RZ, RZ, R10 ;  /* 0x000000ffff0b7224 */ /* 0x000fe200078e000a */
[----:B------:R-:W-:-:S11]  /*0360*/  IADD3 R10, PT, PT, -R7, R10, RZ ;  /* 0x0000000a070a7210 */ /* 0x000fd60007ffe1ff */
[----:B------:R-:W-:Y:S05]  /*0370*/  @P0 BRA `(.L_x_61) ;  /* 0xfffffffc00f00947 */ /* 0x000fea000383ffff */
[----:B------:R-:W-:Y:S05]  /*0380*/  BSYNC.RECONVERGENT B1 ;  /* 0x0000000000017941 */ /* 0x000fea0003800200 */
.L_x_60:
        /* <DEDUP_REMOVED lines=19> */
.L_x_56:
[----:B------:R-:W-:Y:S05]  /*04c0*/  BSYNC.RECONVERGENT B0 ;  /* 0x0000000000007941 */ /* 0x000fea0003800200 */
.L_x_55:
[----:B------:R-:W1:Y:S01]  /*04d0*/  LDCU UR8, c[0x0][0x39c] ;  /* 0x00007380ff0877ac */ /* 0x000e620008000800 */
[----:B------:R-:W-:-:S04]  /*04e0*/  UIADD3 UR4, UPT, UPT, UR4, 0x1, URZ ;  /* 0x0000000104047890 */ /* 0x000fc8000fffe0ff */
[----:B-1----:R-:W-:-:S09]  /*04f0*/  UISETP.NE.AND UP0, UPT, UR4, UR8, UPT ;  /* 0x000000080400728c */ /* 0x002fd2000bf05270 */
[----:B------:R-:W-:Y:S05]  /*0500*/  BRA.U UP0, `(.L_x_63) ;  /* 0xfffffffd004c7547 */ /* 0x000fea000b83ffff */
.L_x_54:
[----:B------:R-:W-:-:S13]  /*0510*/  ISETP.NE.AND P0, PT, R8, RZ, PT ;  /* 0x000000ff0800720c */ /* 0x000fda0003f05270 */
[----:B------:R-:W-:Y:S05]  /*0520*/  @P0 EXIT ;  /* 0x000000000000094d */ /* 0x000fea0003800000 */
[----:B------:R-:W1:Y:S02]  /*0530*/  LDC R7, c[0x0][0x390] ;  /* 0x0000e400ff077b82 */ /* 0x000e640000000800 */
[----:B-1----:R-:W-:-:S05]  /*0540*/  IADD3 R7, PT, PT, R0, R7, RZ ;  /* 0x0000000700077210 */ /* 0x002fca0007ffe0ff */
[----:B------:R-:W-:-:S06]  /*0550*/  IMAD.WIDE.U32 R2, R7, 0x8, R2 ;  /* 0x0000000807027825 */ /* 0x000fcc00078e0002 */
[----:B------:R-:W2:Y:S01]  /*0560*/  LDG.E.64.CONSTANT R2, desc[UR6][R2.64] ;  /* 0x0000000602027981 */ /* 0x000ea2000c1e9b00 */
[----:B------:R-:W-:-:S05]  /*0570*/  IMAD.WIDE.U32 R4, R0, 0x8, R4 ;  /* 0x0000000800047825 */ /* 0x000fca00078e0004 */
[----:B--2---:R-:W-:Y:S01]  /*0580*/  STG.E.64 desc[UR6][R4.64], R2 ;  /* 0x0000000204007986 */ /* 0x004fe2000c101b06 */
[----:B------:R-:W-:Y:S05]  /*0590*/  EXIT ;  /* 0x000000000000794d */ /* 0x000fea0003800000 */
.L_x_64:
        /* <DEDUP_REMOVED lines=14> */
.L_x_81:


//--------------------- .text.tfhe_sample_extract_0_modq --------------------------
	.section	.text.tfhe_sample_extract_0_modq,"ax",@progbits
	.align	128
        .global         tfhe_sample_extract_0_modq
        .type           tfhe_sample_extract_0_modq,@function
        .size           tfhe_sample_extract_0_modq,(.L_x_82 - tfhe_sample_extract_0_modq)
        .other          tfhe_sample_extract_0_modq,@"STO_CUDA_ENTRY STV_DEFAULT"
tfhe_sample_extract_0_modq:
.text.tfhe_sample_extract_0_modq:
        /* <DEDUP_REMOVED lines=15> */
[----:B------:R-:W0:Y:S01]  /*00f0*/  LDCU UR5, c[0x0][0x360] ;  /* 0x00006c00ff0577ac */ /* 0x000e220008000800 */
[----:B------:R-:W-:-:S05]  /*0100*/  UMOV UR4, URZ ;  /* 0x000000ff00047c82 */ /* 0x000fca0008000000 */
.L_x_69:
[----:B-1----:R-:W1:Y:S01]  /*0110*/  LDC R17, c[0x0][0x390] ;  /* 0x0000e400ff117b82 */ /* 0x002e620000000800 */
[----:B------:R-:W2:Y:S01]  /*0120*/  LDCU.64 UR8, c[0x0][0x3a0] ;  /* 0x00007400ff0877ac */ /* 0x000ea20008000a00 */
[----:B------:R-:W-:Y:S01]  /*0130*/  BSSY.RECONVERGENT B0, `(.L_x_66) ;  /* 0x0000018000007945 */ /* 0x000fe20003800200 */
[----:B-1----:R-:W-:-:S13]  /*0140*/  ISETP.GE.U32.AND P0, PT, R6, R17, PT ;  /* 0x000000110600720c */ /* 0x002fda0003f06070 */
[----:B--2---:R-:W-:Y:S05]  /*0150*/  @P0 BRA `(.L_x_67) ;  /* 0x0000000000540947 */ /* 0x004fea0003800000 */
[----:B------:R-:W-:Y:S02]  /*0160*/  IMAD R14, R17, UR4, RZ ;  /* 0x00000004110e7c24 */ /* 0x000fe4000f8e02ff */
[----:B------:R-:W-:-:S07]  /*0170*/  IMAD.MOV.U32 R7, RZ, RZ, R6 ;  /* 0x000000ffff077224 */ /* 0x000fce00078e0006 */
.L_x_68:
[----:B-1----:R-:W-:-:S05]  /*0180*/  LOP3.LUT R8, RZ, R7, RZ, 0x33, !PT ;  /* 0x00000007ff087212 */ /* 0x002fca00078e33ff */
[----:B------:R-:W-:-:S05]  /*0190*/  IMAD.IADD R8, R8, 0x1, R17 ;  /* 0x0000000108087824 */ /* 0x000fca00078e0211 */
[----:B------:R-:W-:-:S04]  /*01a0*/  IADD3 R9, P0, PT, R14, R8, RZ ;  /* 0x000000080e097210 */ /* 0x000fc80007f1e0ff */
[----:B------:R-:W-:Y:S02]  /*01b0*/  IADD3.X R8, PT, PT, RZ, RZ, RZ, P0, !PT ;  /* 0x000000ffff087210 */ /* 0x000fe400007fe4ff */
[----:B------:R-:W-:-:S04]  /*01c0*/  LEA R10, P0, R9, R2, 0x3 ;  /* 0x00000002090a7211 */ /* 0x000fc800078018ff */
[----:B------:R-:W-:-:S05]  /*01d0*/  LEA.HI.X R11, R9, R3, R8, 0x3, P0 ;  /* 0x00000003090b7211 */ /* 0x000fca00000f1c08 */
[----:B------:R-:W2:Y:S01]  /*01e0*/  LDG.E.64.CONSTANT R8, desc[UR6][R10.64] ;  /* 0x000000060a087981 */ /* 0x000ea2000c1e9b00 */
[----:B------:R-:W-:Y:S01]  /*01f0*/  IMAD.IADD R15, R14, 0x1, R7 ;  /* 0x000000010e0f7824 */ /* 0x000fe200078e0207 */
[----:B0-----:R-:W-:Y:S02]  /*0200*/  IADD3 R7, PT, PT, R7, UR5, RZ ;  /* 0x0000000507077c10 */ /* 0x001fe4000fffe0ff */
[C---:B--2---:R-:W-:Y:S02]  /*0210*/  ISETP.NE.U32.AND P0, PT, R8.reuse, RZ, PT ;  /* 0x000000ff0800720c */ /* 0x044fe40003f05070 */
[----:B------:R-:W-:Y:S02]  /*0220*/  IADD3 R12, P1, PT, -R8, UR8, RZ ;  /* 0x00000008080c7c10 */ /* 0x000fe4000ff3e1ff */
[C---:B------:R-:W-:Y:S02]  /*0230*/  ISETP.NE.AND.EX P0, PT, R9.reuse, RZ, PT, P0 ;  /* 0x000000ff0900720c */ /* 0x040fe40003f05300 */
[----:B------:R-:W-:-:S02]  /*0240*/  IADD3.X R8, PT, PT, ~R9, UR9, RZ, P1, !PT ;  /* 0x0000000909087c10 */ /* 0x000fc40008ffe5ff */
[----:B------:R-:W-:Y:S02]  /*0250*/  SEL R12, R12, RZ, P0 ;  /* 0x000000ff0c0c7207 */ /* 0x000fe40000000000 */
[----:B------:R-:W-:Y:S01]  /*0260*/  SEL R13, R8, RZ, P0 ;  /* 0x000000ff080d7207 */ /* 0x000fe20000000000 */
[----:B------:R-:W-:Y:S01]  /*0270*/  IMAD.WIDE.U32 R8, R15, 0x8, R4 ;  /* 0x000000080f087825 */ /* 0x000fe200078e0004 */
[----:B------:R-:W-:-:S04]  /*0280*/  ISETP.GE.U32.AND P0, PT, R7, R17, PT ;  /* 0x000000110700720c */ /* 0x000fc80003f06070 */
[----:B------:R1:W-:Y:S09]  /*0290*/  STG.E.64 desc[UR6][R8.64], R12 ;  /* 0x0000000c08007986 */ /* 0x0003f2000c101b06 */
[----:B------:R-:W-:Y:S05]  /*02a0*/  @!P0 BRA `(.L_x_68) ;  /* 0xfffffffc00b48947 */ /* 0x000fea000383ffff */
.L_x_67:
[----:B0-----:R-:W-:Y:S05]  /*02b0*/  BSYNC.RECONVERGENT B0 ;  /* 0x0000000000007941 */ /* 0x001fea0003800200 */
.L_x_66:
[----:B------:R-:W0:Y:S01]  /*02c0*/  LDCU UR8, c[0x0][0x394] ;  /* 0x00007280ff0877ac */ /* 0x000e220008000800 */
[----:B------:R-:W-:-:S04]  /*02d0*/  UIADD3 UR4, UPT, UPT, UR4, 0x1, URZ ;  /* 0x0000000104047890 */ /* 0x000fc8000fffe0ff */
[----:B0-----:R-:W-:-:S09]  /*02e0*/  UISETP.NE.AND UP0, UPT, UR4, UR8, UPT ;  /* 0x000000080400728c */ /* 0x001fd2000bf05270 */
[----:B------:R-:W-:Y:S05]  /*02f0*/  BRA.U UP0, `(.L_x_69) ;  /* 0xfffffffd00847547 */ /* 0x000fea000b83ffff */
.L_x_65:
[----:B------:R-:W-:-:S13]  /*0300*/  ISETP.NE.AND P0, PT, R6, RZ, PT ;  /* 0x000000ff0600720c */ /* 0x000fda0003f05270 */
[----:B------:R-:W-:Y:S05]  /*0310*/  @P0 EXIT ;  /* 0x000000000000094d */ /* 0x000fea0003800000 */
[----:B------:R-:W-:-:S06]  /*0320*/  IMAD.WIDE.U32 R2, R0, 0x8, R2 ;  /* 0x0000000800027825 */ /* 0x000fcc00078e0002 */
[----:B------:R-:W2:Y:S01]  /*0330*/  LDG.E.64.CONSTANT R2, desc[UR6][R2.64] ;  /* 0x0000000602027981 */ /* 0x000ea2000c1e9b00 */
[----:B------:R-:W-:-:S05]  /*0340*/  IMAD.WIDE.U32 R4, R0, 0x8, R4 ;  /* 0x0000000800047825 */ /* 0x000fca00078e0004 */
[----:B--2---:R-:W-:Y:S01]  /*0350*/  STG.E.64 desc[UR6][R4.64], R2 ;  /* 0x0000000204007986 */ /* 0x004fe2000c101b06 */
[----:B------:R-:W-:Y:S05]  /*0360*/  EXIT ;  /* 0x000000000000794d */ /* 0x000fea0003800000 */
.L_x_70:
        /* <DEDUP_REMOVED lines=9> */
.L_x_82:


//--------------------- .text.tfhe_sample_extract_0 --------------------------
	.section	.text.tfhe_sample_extract_0,"ax",@progbits
	.align	128
        .global         tfhe_sample_extract_0
        .type           tfhe_sample_extract_0,@function
        .size           tfhe_sample_extract_0,(.L_x_83 - tfhe_sample_extract_0)
        .other          tfhe_sample_extract_0,@"STO_CUDA_ENTRY STV_DEFAULT"
tfhe_sample_extract_0:
.text.tfhe_sample_extract_0:
        /* <DEDUP_REMOVED lines=17> */
.L_x_75:
[----:B-1----:R-:W1:Y:S01]  /*0110*/  LDC R17, c[0x0][0x390] ;  /* 0x0000e400ff117b82 */ /* 0x002e620000000800 */
[----:B------:R-:W-:Y:S01]  /*0120*/  BSSY.RECONVERGENT B0, `(.L_x_72) ;  /* 0x0000014000007945 */ /* 0x000fe20003800200 */
[----:B-1----:R-:W-:-:S13]  /*0130*/  ISETP.GE.U32.AND P0, PT, R6, R17, PT ;  /* 0x000000110600720c */ /* 0x002fda0003f06070 */
[----:B------:R-:W-:Y:S05]  /*0140*/  @P0 BRA `(.L_x_73) ;  /* 0x0000000000440947 */ /* 0x000fea0003800000 */
[----:B------:R-:W-:Y:S01]  /*0150*/  IMAD R14, R17, UR4, RZ ;  /* 0x00000004110e7c24 */ /* 0x000fe2000f8e02ff */
[----:B------:R-:W-:-:S07]  /*0160*/  MOV R7, R6 ;  /* 0x0000000600077202 */ /* 0x000fce0000000f00 */
.L_x_74:
[----:B-1----:R-:W-:-:S04]  /*0170*/  LOP3.LUT R8, RZ, R7, RZ, 0x33, !PT ;  /* 0x00000007ff087212 */ /* 0x002fc800078e33ff */
[----:B------:R-:W-:-:S04]  /*0180*/  IADD3 R8, PT, PT, R8, R17, RZ ;  /* 0x0000001108087210 */ /* 0x000fc80007ffe0ff */
[----:B------:R-:W-:-:S04]  /*0190*/  IADD3 R9, P0, PT, R14, R8, RZ ;  /* 0x000000080e097210 */ /* 0x000fc80007f1e0ff */
[----:B------:R-:W-:Y:S02]  /*01a0*/  IADD3.X R8, PT, PT, RZ, RZ, RZ, P0, !PT ;  /* 0x000000ffff087210 */ /* 0x000fe400007fe4ff */
[----:B------:R-:W-:-:S04]  /*01b0*/  LEA R10, P0, R9, R2, 0x3 ;  /* 0x00000002090a7211 */ /* 0x000fc800078018ff */
[----:B------:R-:W-:-:S05]  /*01c0*/  LEA.HI.X R11, R9, R3, R8, 0x3, P0 ;  /* 0x00000003090b7211 */ /* 0x000fca00000f1c08 */
[----:B------:R-:W2:Y:S01]  /*01d0*/  LDG.E.64.CONSTANT R8, desc[UR6][R10.64] ;  /* 0x000000060a087981 */ /* 0x000ea2000c1e9b00 */
[----:B------:R-:W-:Y:S02]  /*01e0*/  IMAD.IADD R15, R14, 0x1, R7 ;  /* 0x000000010e0f7824 */ /* 0x000fe400078e0207 */
[----:B0-----:R-:W-:Y:S01]  /*01f0*/  VIADD R7, R7, UR5 ;  /* 0x0000000507077c36 */ /* 0x001fe20008000000 */
[----:B--2---:R-:W-:-:S04]  /*0200*/  IADD3 R12, P0, PT, RZ, -R8, RZ ;  /* 0x80000008ff0c7210 */ /* 0x004fc80007f1e0ff */
[----:B------:R-:W-:Y:S01]  /*0210*/  IADD3.X R13, PT, PT, RZ, ~R9, RZ, P0, !PT ;  /* 0x80000009ff0d7210 */ /* 0x000fe200007fe4ff */
[----:B------:R-:W-:Y:S01]  /*0220*/  IMAD.WIDE.U32 R8, R15, 0x8, R4 ;  /* 0x000000080f087825 */ /* 0x000fe200078e0004 */
[----:B------:R-:W-:-:S04]  /*0230*/  ISETP.GE.U32.AND P0, PT, R7, R17, PT ;  /* 0x000000110700720c */ /* 0x000fc80003f06070 */
[----:B------:R1:W-:Y:S09]  /*0240*/  STG.E.64 desc[UR6][R8.64], R12 ;  /* 0x0000000c08007986 */ /* 0x0003f2000c101b06 */
[----:B------:R-:W-:Y:S05]  /*0250*/  @!P0 BRA `(.L_x_74) ;  /* 0xfffffffc00c48947 */ /* 0x000fea000383ffff */
.L_x_73:
[----:B0-----:R-:W-:Y:S05]  /*0260*/  BSYNC.RECONVERGENT B0 ;  /* 0x0000000000007941 */ /* 0x001fea0003800200 */
.L_x_72:
[----:B------:R-:W0:Y:S01]  /*0270*/  LDCU UR8, c[0x0][0x394] ;  /* 0x00007280ff0877ac */ /* 0x000e220008000800 */
[----:B------:R-:W-:-:S04]  /*0280*/  UIADD3 UR4, UPT, UPT, UR4, 0x1, URZ ;  /* 0x0000000104047890 */ /* 0x000fc8000fffe0ff */
[----:B0-----:R-:W-:-:S09]  /*0290*/  UISETP.NE.AND UP0, UPT, UR4, UR8, UPT ;  /* 0x000000080400728c */ /* 0x001fd2000bf05270 */
[----:B------:R-:W-:Y:S05]  /*02a0*/  BRA.U UP0, `(.L_x_75) ;  /* 0xfffffffd00987547 */ /* 0x000fea000b83ffff */
.L_x_71:
[----:B------:R-:W-:-:S13]  /*02b0*/  ISETP.NE.AND P0, PT, R6, RZ, PT ;  /* 0x000000ff0600720c */ /* 0x000fda0003f05270 */
[----:B------:R-:W-:Y:S05]  /*02c0*/  @P0 EXIT ;  /* 0x000000000000094d */ /* 0x000fea0003800000 */
[----:B------:R-:W-:-:S06]  /*02d0*/  IMAD.WIDE.U32 R2, R0, 0x8, R2 ;  /* 0x0000000800027825 */ /* 0x000fcc00078e0002 */
[----:B------:R-:W2:Y:S01]  /*02e0*/  LDG.E.64.CONSTANT R2, desc[UR6][R2.64] ;  /* 0x0000000602027981 */ /* 0x000ea2000c1e9b00 */
[----:B------:R-:W-:-:S05]  /*02f0*/  IMAD.WIDE.U32 R4, R0, 0x8, R4 ;  /* 0x0000000800047825 */ /* 0x000fca00078e0004 */
[----:B--2---:R-:W-:Y:S01]  /*0300*/  STG.E.64 desc[UR6][R4.64], R2 ;  /* 0x0000000204007986 */ /* 0x004fe2000c101b06 */
[----:B------:R-:W-:Y:S05]  /*0310*/  EXIT ;  /* 0x000000000000794d */ /* 0x000fea0003800000 */
.L_x_76:
        /* <DEDUP_REMOVED lines=14> */
.L_x_83:


//--------------------- .nv.shared.reserved.0     --------------------------
	.section	.nv.shared.reserved.0,"aw",@nobits
	.weak		__nv_reservedSMEM_offset_0_alias
	.size		__nv_reservedSMEM_offset_0_alias, 0, 64
	.other		__nv_reservedSMEM_offset_0_alias,@"STO_CUDA_RESERVED_SHARED STV_DEFAULT"
__nv_reservedSMEM_offset_0_alias:
	.zero		0
	.zero		64


//--------------------- .nv.constant0.tfhe_sample_extract_multi --------------------------
	.section	.nv.constant0.tfhe_sample_extract_multi,"a",@progbits
	.sectionflags	@""
	.align	4
.nv.constant0.tfhe_sample_extract_multi:
	.zero		960


//--------------------- .nv.constant0.tfhe_sample_extract_keyswitch --------------------------
	.section	.nv.constant0.tfhe_sample_extract_keyswitch,"a",@progbits
	.sectionflags	@""
	.align	4
.nv.constant0.tfhe_sample_extract_keyswitch:
	.zero		1008


//--------------------- .nv.constant0.tfhe_sample_extract_batch --------------------------
	.section	.nv.constant0.tfhe_sample_extract_batch,"a",@progbits
	.sectionflags	@""
	.align	4
.nv.constant0.tfhe_sample_extract_batch:
	.zero		960


//--------------------- .nv.constant0.tfhe_sample_extract_at_modq --------------------------
	.section	.nv.constant0.tfhe_sample_extract_at_modq,"a",@progbits
	.sectionflags	@""
	.align	4
.nv.constant0.tfhe_sample_extract_at_modq:
	.zero		952


//--------------------- .nv.constant0.tfhe_sample_extract_at --------------------------
	.section	.nv.constant0.tfhe_sample_extract_at,"a",@progbits
	.sectionflags	@""
	.align	4
.nv.constant0.tfhe_sample_extract_at:
	.zero		952


//--------------------- .nv.constant0.tfhe_sample_extract_0_modq --------------------------
	.section	.nv.constant0.tfhe_sample_extract_0_modq,"a",@progbits
	.sectionflags	@""
	.align	4
.nv.constant0.tfhe_sample_extract_0_modq:
	.zero		944


//--------------------- .nv.constant0.tfhe_sample_extract_0 --------------------------
	.section	.nv.constant0.tfhe_sample_extract_0,"a",@progbits
	.sectionflags	@""
	.align	4
.nv.constant0.tfhe_sample_extract_0:
	.zero		944


//--------------------- SYMBOLS --------------------------

	.type		.nv.reservedSmem.offset0,@object
	.size		.nv.reservedSmem.offset0,0x4
